//
// Generated by NVIDIA NVVM Compiler
//
// Compiler Build ID: CL-36424714
// Cuda compilation tools, release 13.0, V13.0.88
// Based on NVVM 20.0.0
//

.version 9.0
.target sm_100
.address_size 64

	// .globl	_Z13matmul_kernelPKfS0_Pfiii
// _ZZ13matmul_kernelPKfS0_PfiiiE4ds_A has been demoted
// _ZZ13matmul_kernelPKfS0_PfiiiE4ds_B has been demoted
// _ZZ21compute_scores_kernelPKfS0_PfiiiiE2sQ has been demoted
// _ZZ21compute_scores_kernelPKfS0_PfiiiiE2sK has been demoted
.extern .shared .align 16 .b8 shmem[];

.visible .entry _Z13matmul_kernelPKfS0_Pfiii(
	.param .u64 .ptr .align 1 _Z13matmul_kernelPKfS0_Pfiii_param_0,
	.param .u64 .ptr .align 1 _Z13matmul_kernelPKfS0_Pfiii_param_1,
	.param .u64 .ptr .align 1 _Z13matmul_kernelPKfS0_Pfiii_param_2,
	.param .u32 _Z13matmul_kernelPKfS0_Pfiii_param_3,
	.param .u32 _Z13matmul_kernelPKfS0_Pfiii_param_4,
	.param .u32 _Z13matmul_kernelPKfS0_Pfiii_param_5
)
{
	.reg .pred 	%p<12>;
	.reg .b32 	%r<43>;
	.reg .b32 	%f<63>;
	.reg .b64 	%rd<13>;
	// demoted variable
	.shared .align 4 .b8 _ZZ13matmul_kernelPKfS0_PfiiiE4ds_A[1024];
	// demoted variable
	.shared .align 4 .b8 _ZZ13matmul_kernelPKfS0_PfiiiE4ds_B[1024];
	ld.param.u64 	%rd3, [_Z13matmul_kernelPKfS0_Pfiii_param_0];
	ld.param.u64 	%rd4, [_Z13matmul_kernelPKfS0_Pfiii_param_1];
	ld.param.u64 	%rd5, [_Z13matmul_kernelPKfS0_Pfiii_param_2];
	ld.param.u32 	%r24, [_Z13matmul_kernelPKfS0_Pfiii_param_3];
	ld.param.u32 	%r25, [_Z13matmul_kernelPKfS0_Pfiii_param_4];
	ld.param.u32 	%r26, [_Z13matmul_kernelPKfS0_Pfiii_param_5];
	mov.u32 	%r27, %ctaid.y;
	shl.b32 	%r28, %r27, 4;
	mov.u32 	%r40, %tid.y;
	add.s32 	%r2, %r28, %r40;
	mov.u32 	%r29, %ctaid.x;
	shl.b32 	%r3, %r29, 4;
	mov.u32 	%r38, %tid.x;
	add.s32 	%r5, %r3, %r38;
	setp.lt.s32 	%p1, %r25, 1;
	mov.f32 	%f62, 0f00000000;
	@%p1 bra 	$L__BB0_7;
	add.s32 	%r30, %r25, 15;
	shr.u32 	%r31, %r30, 4;
	shl.b32 	%r32, %r40, 6;
	mov.u32 	%r33, _ZZ13matmul_kernelPKfS0_PfiiiE4ds_A;
	add.s32 	%r6, %r33, %r32;
	shl.b32 	%r34, %r38, 2;
	add.s32 	%r7, %r6, %r34;
	mov.u32 	%r35, _ZZ13matmul_kernelPKfS0_PfiiiE4ds_B;
	add.s32 	%r9, %r35, %r34;
	add.s32 	%r8, %r9, %r32;
	neg.s32 	%r42, %r31;
	mad.lo.s32 	%r36, %r40, %r26, %r38;
	add.s32 	%r41, %r36, %r3;
	shl.b32 	%r12, %r26, 4;
	mad.lo.s32 	%r39, %r25, %r2, %r38;
	cvta.to.global.u64 	%rd1, %rd3;
	cvta.to.global.u64 	%rd2, %rd4;
	mov.f32 	%f62, 0f00000000;
$L__BB0_2:
	setp.ge.s32 	%p2, %r2, %r24;
	setp.ge.u32 	%p3, %r38, %r25;
	mov.f32 	%f60, 0f00000000;
	or.pred  	%p4, %p2, %p3;
	@%p4 bra 	$L__BB0_4;
	mul.wide.u32 	%rd6, %r39, 4;
	add.s64 	%rd7, %rd1, %rd6;
	ld.global.f32 	%f60, [%rd7];
$L__BB0_4:
	setp.ge.s32 	%p5, %r5, %r26;
	st.shared.f32 	[%r7], %f60;
	setp.ge.u32 	%p6, %r40, %r25;
	mov.f32 	%f61, 0f00000000;
	or.pred  	%p7, %p5, %p6;
	@%p7 bra 	$L__BB0_6;
	mul.wide.u32 	%rd8, %r41, 4;
	add.s64 	%rd9, %rd2, %rd8;
	ld.global.f32 	%f61, [%rd9];
$L__BB0_6:
	st.shared.f32 	[%r8], %f61;
	bar.sync 	0;
	ld.shared.f32 	%f12, [%r6];
	ld.shared.f32 	%f13, [%r9];
	fma.rn.f32 	%f14, %f12, %f13, %f62;
	ld.shared.f32 	%f15, [%r6+4];
	ld.shared.f32 	%f16, [%r9+64];
	fma.rn.f32 	%f17, %f15, %f16, %f14;
	ld.shared.f32 	%f18, [%r6+8];
	ld.shared.f32 	%f19, [%r9+128];
	fma.rn.f32 	%f20, %f18, %f19, %f17;
	ld.shared.f32 	%f21, [%r6+12];
	ld.shared.f32 	%f22, [%r9+192];
	fma.rn.f32 	%f23, %f21, %f22, %f20;
	ld.shared.f32 	%f24, [%r6+16];
	ld.shared.f32 	%f25, [%r9+256];
	fma.rn.f32 	%f26, %f24, %f25, %f23;
	ld.shared.f32 	%f27, [%r6+20];
	ld.shared.f32 	%f28, [%r9+320];
	fma.rn.f32 	%f29, %f27, %f28, %f26;
	ld.shared.f32 	%f30, [%r6+24];
	ld.shared.f32 	%f31, [%r9+384];
	fma.rn.f32 	%f32, %f30, %f31, %f29;
	ld.shared.f32 	%f33, [%r6+28];
	ld.shared.f32 	%f34, [%r9+448];
	fma.rn.f32 	%f35, %f33, %f34, %f32;
	ld.shared.f32 	%f36, [%r6+32];
	ld.shared.f32 	%f37, [%r9+512];
	fma.rn.f32 	%f38, %f36, %f37, %f35;
	ld.shared.f32 	%f39, [%r6+36];
	ld.shared.f32 	%f40, [%r9+576];
	fma.rn.f32 	%f41, %f39, %f40, %f38;
	ld.shared.f32 	%f42, [%r6+40];
	ld.shared.f32 	%f43, [%r9+640];
	fma.rn.f32 	%f44, %f42, %f43, %f41;
	ld.shared.f32 	%f45, [%r6+44];
	ld.shared.f32 	%f46, [%r9+704];
	fma.rn.f32 	%f47, %f45, %f46, %f44;
	ld.shared.f32 	%f48, [%r6+48];
	ld.shared.f32 	%f49, [%r9+768];
	fma.rn.f32 	%f50, %f48, %f49, %f47;
	ld.shared.f32 	%f51, [%r6+52];
	ld.shared.f32 	%f52, [%r9+832];
	fma.rn.f32 	%f53, %f51, %f52, %f50;
	ld.shared.f32 	%f54, [%r6+56];
	ld.shared.f32 	%f55, [%r9+896];
	fma.rn.f32 	%f56, %f54, %f55, %f53;
	ld.shared.f32 	%f57, [%r6+60];
	ld.shared.f32 	%f58, [%r9+960];
	fma.rn.f32 	%f62, %f57, %f58, %f56;
	bar.sync 	0;
	add.s32 	%r42, %r42, 1;
	setp.ne.s32 	%p8, %r42, 0;
	add.s32 	%r41, %r41, %r12;
	add.s32 	%r40, %r40, 16;
	add.s32 	%r39, %r39, 16;
	add.s32 	%r38, %r38, 16;
	@%p8 bra 	$L__BB0_2;
$L__BB0_7:
	setp.ge.s32 	%p9, %r2, %r24;
	setp.ge.s32 	%p10, %r5, %r26;
	or.pred  	%p11, %p9, %p10;
	@%p11 bra 	$L__BB0_9;
	mad.lo.s32 	%r37, %r26, %r2, %r5;
	cvta.to.global.u64 	%rd10, %rd5;
	mul.wide.s32 	%rd11, %r37, 4;
	add.s64 	%rd12, %rd10, %rd11;
	st.global.f32 	[%rd12], %f62;
$L__BB0_9:
	ret;

}
	// .globl	_Z21compute_scores_kernelPKfS0_Pfiiii
.visible .entry _Z21compute_scores_kernelPKfS0_Pfiiii(
	.param .u64 .ptr .align 1 _Z21compute_scores_kernelPKfS0_Pfiiii_param_0,
	.param .u64 .ptr .align 1 _Z21compute_scores_kernelPKfS0_Pfiiii_param_1,
	.param .u64 .ptr .align 1 _Z21compute_scores_kernelPKfS0_Pfiiii_param_2,
	.param .u32 _Z21compute_scores_kernelPKfS0_Pfiiii_param_3,
	.param .u32 _Z21compute_scores_kernelPKfS0_Pfiiii_param_4,
	.param .u32 _Z21compute_scores_kernelPKfS0_Pfiiii_param_5,
	.param .u32 _Z21compute_scores_kernelPKfS0_Pfiiii_param_6
)
{
	.reg .pred 	%p<26>;
	.reg .b32 	%r<61>;
	.reg .b32 	%f<184>;
	.reg .b64 	%rd<20>;
	// demoted variable
	.shared .align 4 .b8 _ZZ21compute_scores_kernelPKfS0_PfiiiiE2sQ[1024];
	// demoted variable
	.shared .align 4 .b8 _ZZ21compute_scores_kernelPKfS0_PfiiiiE2sK[1024];
	ld.param.u64 	%rd5, [_Z21compute_scores_kernelPKfS0_Pfiiii_param_0];
	ld.param.u64 	%rd6, [_Z21compute_scores_kernelPKfS0_Pfiiii_param_1];
	ld.param.u32 	%r30, [_Z21compute_scores_kernelPKfS0_Pfiiii_param_3];
	ld.param.u32 	%r31, [_Z21compute_scores_kernelPKfS0_Pfiiii_param_4];
	ld.param.u32 	%r32, [_Z21compute_scores_kernelPKfS0_Pfiiii_param_5];
	ld.param.u32 	%r33, [_Z21compute_scores_kernelPKfS0_Pfiiii_param_6];
	cvta.to.global.u64 	%rd1, %rd6;
	cvta.to.global.u64 	%rd2, %rd5;
	mov.u32 	%r1, %ctaid.z;
	mov.u32 	%r34, %ctaid.y;
	shl.b32 	%r35, %r34, 4;
	mov.u32 	%r2, %tid.y;
	add.s32 	%r3, %r35, %r2;
	mov.u32 	%r36, %ctaid.x;
	shl.b32 	%r37, %r36, 4;
	mov.u32 	%r4, %tid.x;
	add.s32 	%r5, %r37, %r4;
	setp.lt.s32 	%p1, %r33, 1;
	mov.f32 	%f183, 0f00000000;
	@%p1 bra 	$L__BB1_19;
	add.s32 	%r6, %r33, 15;
	shl.b32 	%r39, %r2, 6;
	mov.u32 	%r40, _ZZ21compute_scores_kernelPKfS0_PfiiiiE2sQ;
	add.s32 	%r7, %r40, %r39;
	shl.b32 	%r41, %r4, 2;
	add.s32 	%r8, %r7, %r41;
	mad.lo.s32 	%r42, %r32, %r3, %r1;
	mul.lo.s32 	%r9, %r42, %r33;
	mov.u32 	%r43, _ZZ21compute_scores_kernelPKfS0_PfiiiiE2sK;
	add.s32 	%r12, %r43, %r41;
	add.s32 	%r10, %r12, %r39;
	mad.lo.s32 	%r44, %r32, %r5, %r1;
	mul.lo.s32 	%r11, %r44, %r33;
	setp.lt.u32 	%p2, %r33, 17;
	mov.f32 	%f183, 0f00000000;
	mov.b32 	%r60, 0;
	@%p2 bra 	$L__BB1_13;
	shr.u32 	%r45, %r6, 4;
	and.b32  	%r46, %r45, 134217726;
	neg.s32 	%r59, %r46;
	add.s32 	%r57, %r2, %r11;
	add.s32 	%r55, %r4, %r9;
	mov.f32 	%f183, 0f00000000;
	mov.u32 	%r56, %r4;
	mov.u32 	%r58, %r2;
$L__BB1_3:
	setp.ge.s32 	%p3, %r3, %r30;
	setp.ge.s32 	%p4, %r56, %r33;
	mov.f32 	%f175, 0f00000000;
	or.pred  	%p5, %p3, %p4;
	@%p5 bra 	$L__BB1_5;
	mul.wide.s32 	%rd7, %r55, 4;
	add.s64 	%rd8, %rd2, %rd7;
	ld.global.f32 	%f175, [%rd8];
$L__BB1_5:
	setp.ge.s32 	%p6, %r5, %r31;
	st.shared.f32 	[%r8], %f175;
	setp.ge.s32 	%p7, %r58, %r33;
	mul.wide.s32 	%rd9, %r57, 4;
	add.s64 	%rd3, %rd1, %rd9;
	mov.f32 	%f176, 0f00000000;
	or.pred  	%p8, %p6, %p7;
	@%p8 bra 	$L__BB1_7;
	ld.global.f32 	%f176, [%rd3];
$L__BB1_7:
	st.shared.f32 	[%r10], %f176;
	bar.sync 	0;
	ld.shared.f32 	%f28, [%r7];
	ld.shared.f32 	%f29, [%r12];
	fma.rn.f32 	%f30, %f28, %f29, %f183;
	ld.shared.f32 	%f31, [%r7+4];
	ld.shared.f32 	%f32, [%r12+64];
	fma.rn.f32 	%f33, %f31, %f32, %f30;
	ld.shared.f32 	%f34, [%r7+8];
	ld.shared.f32 	%f35, [%r12+128];
	fma.rn.f32 	%f36, %f34, %f35, %f33;
	ld.shared.f32 	%f37, [%r7+12];
	ld.shared.f32 	%f38, [%r12+192];
	fma.rn.f32 	%f39, %f37, %f38, %f36;
	ld.shared.f32 	%f40, [%r7+16];
	ld.shared.f32 	%f41, [%r12+256];
	fma.rn.f32 	%f42, %f40, %f41, %f39;
	ld.shared.f32 	%f43, [%r7+20];
	ld.shared.f32 	%f44, [%r12+320];
	fma.rn.f32 	%f45, %f43, %f44, %f42;
	ld.shared.f32 	%f46, [%r7+24];
	ld.shared.f32 	%f47, [%r12+384];
	fma.rn.f32 	%f48, %f46, %f47, %f45;
	ld.shared.f32 	%f49, [%r7+28];
	ld.shared.f32 	%f50, [%r12+448];
	fma.rn.f32 	%f51, %f49, %f50, %f48;
	ld.shared.f32 	%f52, [%r7+32];
	ld.shared.f32 	%f53, [%r12+512];
	fma.rn.f32 	%f54, %f52, %f53, %f51;
	ld.shared.f32 	%f55, [%r7+36];
	ld.shared.f32 	%f56, [%r12+576];
	fma.rn.f32 	%f57, %f55, %f56, %f54;
	ld.shared.f32 	%f58, [%r7+40];
	ld.shared.f32 	%f59, [%r12+640];
	fma.rn.f32 	%f60, %f58, %f59, %f57;
	ld.shared.f32 	%f61, [%r7+44];
	ld.shared.f32 	%f62, [%r12+704];
	fma.rn.f32 	%f63, %f61, %f62, %f60;
	ld.shared.f32 	%f64, [%r7+48];
	ld.shared.f32 	%f65, [%r12+768];
	fma.rn.f32 	%f66, %f64, %f65, %f63;
	ld.shared.f32 	%f67, [%r7+52];
	ld.shared.f32 	%f68, [%r12+832];
	fma.rn.f32 	%f69, %f67, %f68, %f66;
	ld.shared.f32 	%f70, [%r7+56];
	ld.shared.f32 	%f71, [%r12+896];
	fma.rn.f32 	%f72, %f70, %f71, %f69;
	ld.shared.f32 	%f73, [%r7+60];
	ld.shared.f32 	%f74, [%r12+960];
	fma.rn.f32 	%f6, %f73, %f74, %f72;
	bar.sync 	0;
	add.s32 	%r47, %r56, 16;
	setp.ge.s32 	%p10, %r47, %r33;
	mov.f32 	%f177, 0f00000000;
	or.pred  	%p11, %p3, %p10;
	@%p11 bra 	$L__BB1_9;
	mul.wide.s32 	%rd10, %r55, 4;
	add.s64 	%rd11, %rd2, %rd10;
	ld.global.f32 	%f177, [%rd11+64];
$L__BB1_9:
	st.shared.f32 	[%r8], %f177;
	add.s32 	%r48, %r58, 16;
	setp.ge.s32 	%p13, %r48, %r33;
	mov.f32 	%f178, 0f00000000;
	or.pred  	%p14, %p6, %p13;
	@%p14 bra 	$L__BB1_11;
	ld.global.f32 	%f178, [%rd3+64];
$L__BB1_11:
	st.shared.f32 	[%r10], %f178;
	bar.sync 	0;
	ld.shared.f32 	%f76, [%r7];
	ld.shared.f32 	%f77, [%r12];
	fma.rn.f32 	%f78, %f76, %f77, %f6;
	ld.shared.f32 	%f79, [%r7+4];
	ld.shared.f32 	%f80, [%r12+64];
	fma.rn.f32 	%f81, %f79, %f80, %f78;
	ld.shared.f32 	%f82, [%r7+8];
	ld.shared.f32 	%f83, [%r12+128];
	fma.rn.f32 	%f84, %f82, %f83, %f81;
	ld.shared.f32 	%f85, [%r7+12];
	ld.shared.f32 	%f86, [%r12+192];
	fma.rn.f32 	%f87, %f85, %f86, %f84;
	ld.shared.f32 	%f88, [%r7+16];
	ld.shared.f32 	%f89, [%r12+256];
	fma.rn.f32 	%f90, %f88, %f89, %f87;
	ld.shared.f32 	%f91, [%r7+20];
	ld.shared.f32 	%f92, [%r12+320];
	fma.rn.f32 	%f93, %f91, %f92, %f90;
	ld.shared.f32 	%f94, [%r7+24];
	ld.shared.f32 	%f95, [%r12+384];
	fma.rn.f32 	%f96, %f94, %f95, %f93;
	ld.shared.f32 	%f97, [%r7+28];
	ld.shared.f32 	%f98, [%r12+448];
	fma.rn.f32 	%f99, %f97, %f98, %f96;
	ld.shared.f32 	%f100, [%r7+32];
	ld.shared.f32 	%f101, [%r12+512];
	fma.rn.f32 	%f102, %f100, %f101, %f99;
	ld.shared.f32 	%f103, [%r7+36];
	ld.shared.f32 	%f104, [%r12+576];
	fma.rn.f32 	%f105, %f103, %f104, %f102;
	ld.shared.f32 	%f106, [%r7+40];
	ld.shared.f32 	%f107, [%r12+640];
	fma.rn.f32 	%f108, %f106, %f107, %f105;
	ld.shared.f32 	%f109, [%r7+44];
	ld.shared.f32 	%f110, [%r12+704];
	fma.rn.f32 	%f111, %f109, %f110, %f108;
	ld.shared.f32 	%f112, [%r7+48];
	ld.shared.f32 	%f113, [%r12+768];
	fma.rn.f32 	%f114, %f112, %f113, %f111;
	ld.shared.f32 	%f115, [%r7+52];
	ld.shared.f32 	%f116, [%r12+832];
	fma.rn.f32 	%f117, %f115, %f116, %f114;
	ld.shared.f32 	%f118, [%r7+56];
	ld.shared.f32 	%f119, [%r12+896];
	fma.rn.f32 	%f120, %f118, %f119, %f117;
	ld.shared.f32 	%f121, [%r7+60];
	ld.shared.f32 	%f122, [%r12+960];
	fma.rn.f32 	%f183, %f121, %f122, %f120;
	bar.sync 	0;
	add.s32 	%r59, %r59, 2;
	add.s32 	%r58, %r58, 32;
	add.s32 	%r57, %r57, 32;
	add.s32 	%r56, %r56, 32;
	add.s32 	%r55, %r55, 32;
	setp.ne.s32 	%p15, %r59, 0;
	@%p15 bra 	$L__BB1_3;
	and.b32  	%r60, %r6, 2147483616;
$L__BB1_13:
	and.b32  	%r49, %r6, 16;
	setp.eq.s32 	%p16, %r49, 0;
	@%p16 bra 	$L__BB1_19;
	setp.ge.s32 	%p17, %r3, %r30;
	add.s32 	%r50, %r60, %r4;
	add.s32 	%r29, %r60, %r2;
	setp.ge.s32 	%p18, %r50, %r33;
	mov.f32 	%f181, 0f00000000;
	or.pred  	%p19, %p17, %p18;
	@%p19 bra 	$L__BB1_16;
	add.s32 	%r51, %r50, %r9;
	mul.wide.s32 	%rd12, %r51, 4;
	add.s64 	%rd13, %rd2, %rd12;
	ld.global.f32 	%f181, [%rd13];
$L__BB1_16:
	setp.ge.s32 	%p20, %r5, %r31;
	st.shared.f32 	[%r8], %f181;
	setp.ge.s32 	%p21, %r29, %r33;
	mov.f32 	%f182, 0f00000000;
	or.pred  	%p22, %p20, %p21;
	@%p22 bra 	$L__BB1_18;
	add.s32 	%r52, %r29, %r11;
	mul.wide.s32 	%rd14, %r52, 4;
	add.s64 	%rd15, %rd1, %rd14;
	ld.global.f32 	%f182, [%rd15];
$L__BB1_18:
	st.shared.f32 	[%r10], %f182;
	bar.sync 	0;
	ld.shared.f32 	%f125, [%r7];
	ld.shared.f32 	%f126, [%r12];
	fma.rn.f32 	%f127, %f125, %f126, %f183;
	ld.shared.f32 	%f128, [%r7+4];
	ld.shared.f32 	%f129, [%r12+64];
	fma.rn.f32 	%f130, %f128, %f129, %f127;
	ld.shared.f32 	%f131, [%r7+8];
	ld.shared.f32 	%f132, [%r12+128];
	fma.rn.f32 	%f133, %f131, %f132, %f130;
	ld.shared.f32 	%f134, [%r7+12];
	ld.shared.f32 	%f135, [%r12+192];
	fma.rn.f32 	%f136, %f134, %f135, %f133;
	ld.shared.f32 	%f137, [%r7+16];
	ld.shared.f32 	%f138, [%r12+256];
	fma.rn.f32 	%f139, %f137, %f138, %f136;
	ld.shared.f32 	%f140, [%r7+20];
	ld.shared.f32 	%f141, [%r12+320];
	fma.rn.f32 	%f142, %f140, %f141, %f139;
	ld.shared.f32 	%f143, [%r7+24];
	ld.shared.f32 	%f144, [%r12+384];
	fma.rn.f32 	%f145, %f143, %f144, %f142;
	ld.shared.f32 	%f146, [%r7+28];
	ld.shared.f32 	%f147, [%r12+448];
	fma.rn.f32 	%f148, %f146, %f147, %f145;
	ld.shared.f32 	%f149, [%r7+32];
	ld.shared.f32 	%f150, [%r12+512];
	fma.rn.f32 	%f151, %f149, %f150, %f148;
	ld.shared.f32 	%f152, [%r7+36];
	ld.shared.f32 	%f153, [%r12+576];
	fma.rn.f32 	%f154, %f152, %f153, %f151;
	ld.shared.f32 	%f155, [%r7+40];
	ld.shared.f32 	%f156, [%r12+640];
	fma.rn.f32 	%f157, %f155, %f156, %f154;
	ld.shared.f32 	%f158, [%r7+44];
	ld.shared.f32 	%f159, [%r12+704];
	fma.rn.f32 	%f160, %f158, %f159, %f157;
	ld.shared.f32 	%f161, [%r7+48];
	ld.shared.f32 	%f162, [%r12+768];
	fma.rn.f32 	%f163, %f161, %f162, %f160;
	ld.shared.f32 	%f164, [%r7+52];
	ld.shared.f32 	%f165, [%r12+832];
	fma.rn.f32 	%f166, %f164, %f165, %f163;
	ld.shared.f32 	%f167, [%r7+56];
	ld.shared.f32 	%f168, [%r12+896];
	fma.rn.f32 	%f169, %f167, %f168, %f166;
	ld.shared.f32 	%f170, [%r7+60];
	ld.shared.f32 	%f171, [%r12+960];
	fma.rn.f32 	%f183, %f170, %f171, %f169;
	bar.sync 	0;
$L__BB1_19:
	cvt.rn.f32.s32 	%f172, %r33;
	sqrt.rn.f32 	%f173, %f172;
	div.rn.f32 	%f20, %f183, %f173;
	setp.ge.s32 	%p23, %r3, %r30;
	setp.ge.s32 	%p24, %r5, %r31;
	or.pred  	%p25, %p23, %p24;
	@%p25 bra 	$L__BB1_21;
	ld.param.u64 	%rd19, [_Z21compute_scores_kernelPKfS0_Pfiiii_param_2];
	mad.lo.s32 	%r53, %r31, %r3, %r5;
	mad.lo.s32 	%r54, %r53, %r32, %r1;
	cvta.to.global.u64 	%rd16, %rd19;
	mul.wide.s32 	%rd17, %r54, 4;
	add.s64 	%rd18, %rd16, %rd17;
	st.global.f32 	[%rd18], %f20;
$L__BB1_21:
	ret;

}
	// .globl	_Z14softmax_kernelPfiii
.visible .entry _Z14softmax_kernelPfiii(
	.param .u64 .ptr .align 1 _Z14softmax_kernelPfiii_param_0,
	.param .u32 _Z14softmax_kernelPfiii_param_1,
	.param .u32 _Z14softmax_kernelPfiii_param_2,
	.param .u32 _Z14softmax_kernelPfiii_param_3
)
{
	.reg .pred 	%p<14>;
	.reg .b32 	%r<45>;
	.reg .b32 	%f<52>;
	.reg .b64 	%rd<9>;

	ld.param.u64 	%rd2, [_Z14softmax_kernelPfiii_param_0];
	ld.param.u32 	%r20, [_Z14softmax_kernelPfiii_param_2];
	ld.param.u32 	%r21, [_Z14softmax_kernelPfiii_param_3];
	cvta.to.global.u64 	%rd1, %rd2;
	mov.u32 	%r22, %ctaid.x;
	div.s32 	%r1, %r22, %r21;
	mul.lo.s32 	%r23, %r1, %r21;
	sub.s32 	%r2, %r22, %r23;
	mov.u32 	%r44, %tid.x;
	setp.ge.s32 	%p1, %r44, %r20;
	mov.f32 	%f49, 0fE0AD78EC;
	@%p1 bra 	$L__BB2_3;
	mul.lo.s32 	%r4, %r1, %r20;
	mov.f32 	%f49, 0fE0AD78EC;
	mov.u32 	%r5, %ntid.x;
	mov.u32 	%r40, %r44;
$L__BB2_2:
	add.s32 	%r24, %r40, %r4;
	mad.lo.s32 	%r25, %r24, %r21, %r2;
	mul.wide.s32 	%rd3, %r25, 4;
	add.s64 	%rd4, %rd1, %rd3;
	ld.global.f32 	%f11, [%rd4];
	setp.gt.f32 	%p2, %f11, %f49;
	selp.f32 	%f49, %f11, %f49, %p2;
	add.s32 	%r40, %r40, %r5;
	setp.lt.s32 	%p3, %r40, %r20;
	@%p3 bra 	$L__BB2_2;
$L__BB2_3:
	shl.b32 	%r26, %r44, 2;
	mov.u32 	%r27, shmem;
	add.s32 	%r8, %r27, %r26;
	st.shared.f32 	[%r8], %f49;
	bar.sync 	0;
	mov.u32 	%r9, %ntid.x;
	setp.lt.u32 	%p4, %r9, 2;
	@%p4 bra 	$L__BB2_8;
	mov.u32 	%r41, %r9;
$L__BB2_5:
	shr.u32 	%r11, %r41, 1;
	setp.ge.u32 	%p5, %r44, %r11;
	@%p5 bra 	$L__BB2_7;
	ld.shared.f32 	%f12, [%r8];
	shl.b32 	%r28, %r11, 2;
	add.s32 	%r29, %r8, %r28;
	ld.shared.f32 	%f13, [%r29];
	max.f32 	%f14, %f12, %f13;
	st.shared.f32 	[%r8], %f14;
$L__BB2_7:
	bar.sync 	0;
	setp.gt.u32 	%p6, %r41, 3;
	mov.u32 	%r41, %r11;
	@%p6 bra 	$L__BB2_5;
$L__BB2_8:
	setp.ge.s32 	%p7, %r44, %r20;
	ld.shared.f32 	%f4, [shmem];
	bar.sync 	0;
	mov.f32 	%f51, 0f00000000;
	@%p7 bra 	$L__BB2_11;
	mul.lo.s32 	%r12, %r1, %r20;
	mov.f32 	%f51, 0f00000000;
	mov.u32 	%r42, %r44;
$L__BB2_10:
	add.s32 	%r30, %r42, %r12;
	mad.lo.s32 	%r31, %r30, %r21, %r2;
	mul.wide.s32 	%rd5, %r31, 4;
	add.s64 	%rd6, %rd1, %rd5;
	ld.global.f32 	%f17, [%rd6];
	sub.f32 	%f18, %f17, %f4;
	fma.rn.f32 	%f19, %f18, 0f3BBB989D, 0f3F000000;
	cvt.sat.f32.f32 	%f20, %f19;
	mov.f32 	%f21, 0f4B400001;
	mov.f32 	%f22, 0f437C0000;
	fma.rm.f32 	%f23, %f20, %f22, %f21;
	add.f32 	%f24, %f23, 0fCB40007F;
	neg.f32 	%f25, %f24;
	fma.rn.f32 	%f26, %f18, 0f3FB8AA3B, %f25;
	fma.rn.f32 	%f27, %f18, 0f32A57060, %f26;
	mov.b32 	%r32, %f23;
	shl.b32 	%r33, %r32, 23;
	mov.b32 	%f28, %r33;
	ex2.approx.ftz.f32 	%f29, %f27;
	fma.rn.f32 	%f51, %f29, %f28, %f51;
	add.s32 	%r42, %r42, %r9;
	setp.lt.s32 	%p8, %r42, %r20;
	@%p8 bra 	$L__BB2_10;
$L__BB2_11:
	setp.lt.u32 	%p9, %r9, 2;
	st.shared.f32 	[%r8], %f51;
	bar.sync 	0;
	@%p9 bra 	$L__BB2_16;
	mov.u32 	%r43, %r9;
$L__BB2_13:
	shr.u32 	%r16, %r43, 1;
	setp.ge.u32 	%p10, %r44, %r16;
	@%p10 bra 	$L__BB2_15;
	shl.b32 	%r34, %r16, 2;
	add.s32 	%r35, %r8, %r34;
	ld.shared.f32 	%f30, [%r35];
	ld.shared.f32 	%f31, [%r8];
	add.f32 	%f32, %f30, %f31;
	st.shared.f32 	[%r8], %f32;
$L__BB2_15:
	bar.sync 	0;
	setp.gt.u32 	%p11, %r43, 3;
	mov.u32 	%r43, %r16;
	@%p11 bra 	$L__BB2_13;
$L__BB2_16:
	setp.ge.s32 	%p12, %r44, %r20;
	ld.shared.f32 	%f8, [shmem];
	bar.sync 	0;
	@%p12 bra 	$L__BB2_19;
	mul.lo.s32 	%r17, %r1, %r20;
$L__BB2_18:
	add.s32 	%r36, %r44, %r17;
	mad.lo.s32 	%r37, %r36, %r21, %r2;
	mul.wide.s32 	%rd7, %r37, 4;
	add.s64 	%rd8, %rd1, %rd7;
	ld.global.f32 	%f33, [%rd8];
	sub.f32 	%f34, %f33, %f4;
	fma.rn.f32 	%f35, %f34, 0f3BBB989D, 0f3F000000;
	cvt.sat.f32.f32 	%f36, %f35;
	mov.f32 	%f37, 0f4B400001;
	mov.f32 	%f38, 0f437C0000;
	fma.rm.f32 	%f39, %f36, %f38, %f37;
	add.f32 	%f40, %f39, 0fCB40007F;
	neg.f32 	%f41, %f40;
	fma.rn.f32 	%f42, %f34, 0f3FB8AA3B, %f41;
	fma.rn.f32 	%f43, %f34, 0f32A57060, %f42;
	mov.b32 	%r38, %f39;
	shl.b32 	%r39, %r38, 23;
	mov.b32 	%f44, %r39;
	ex2.approx.ftz.f32 	%f45, %f43;
	mul.f32 	%f46, %f45, %f44;
	div.rn.f32 	%f47, %f46, %f8;
	st.global.f32 	[%rd8], %f47;
	add.s32 	%r44, %r44, %r9;
	setp.lt.s32 	%p13, %r44, %r20;
	@%p13 bra 	$L__BB2_18;
$L__BB2_19:
	ret;

}
	// .globl	_Z19weighted_sum_kernelPKfS0_Pfiiii
.visible .entry _Z19weighted_sum_kernelPKfS0_Pfiiii(
	.param .u64 .ptr .align 1 _Z19weighted_sum_kernelPKfS0_Pfiiii_param_0,
	.param .u64 .ptr .align 1 _Z19weighted_sum_kernelPKfS0_Pfiiii_param_1,
	.param .u64 .ptr .align 1 _Z19weighted_sum_kernelPKfS0_Pfiiii_param_2,
	.param .u32 _Z19weighted_sum_kernelPKfS0_Pfiiii_param_3,
	.param .u32 _Z19weighted_sum_kernelPKfS0_Pfiiii_param_4,
	.param .u32 _Z19weighted_sum_kernelPKfS0_Pfiiii_param_5,
	.param .u32 _Z19weighted_sum_kernelPKfS0_Pfiiii_param_6
)
{
	.reg .pred 	%p<13>;
	.reg .b32 	%r<112>;
	.reg .b32 	%f<68>;
	.reg .b64 	%rd<62>;

	ld.param.u64 	%rd4, [_Z19weighted_sum_kernelPKfS0_Pfiiii_param_0];
	ld.param.u64 	%rd5, [_Z19weighted_sum_kernelPKfS0_Pfiiii_param_1];
	ld.param.u32 	%r49, [_Z19weighted_sum_kernelPKfS0_Pfiiii_param_3];
	ld.param.u32 	%r46, [_Z19weighted_sum_kernelPKfS0_Pfiiii_param_4];
	ld.param.u32 	%r47, [_Z19weighted_sum_kernelPKfS0_Pfiiii_param_5];
	ld.param.u32 	%r48, [_Z19weighted_sum_kernelPKfS0_Pfiiii_param_6];
	cvta.to.global.u64 	%rd1, %rd5;
	cvta.to.global.u64 	%rd2, %rd4;
	mov.u32 	%r1, %ctaid.z;
	mov.u32 	%r50, %ctaid.y;
	shl.b32 	%r51, %r50, 4;
	mov.u32 	%r52, %tid.y;
	add.s32 	%r2, %r51, %r52;
	mov.u32 	%r53, %ctaid.x;
	shl.b32 	%r3, %r53, 4;
	mov.u32 	%r4, %tid.x;
	add.s32 	%r5, %r3, %r4;
	setp.ge.s32 	%p1, %r2, %r49;
	setp.ge.s32 	%p2, %r5, %r48;
	or.pred  	%p3, %p1, %p2;
	@%p3 bra 	$L__BB3_14;
	setp.lt.s32 	%p4, %r46, 1;
	mov.f32 	%f67, 0f00000000;
	@%p4 bra 	$L__BB3_13;
	mul.lo.s32 	%r6, %r46, %r2;
	setp.lt.u32 	%p5, %r46, 8;
	mov.f32 	%f67, 0f00000000;
	mov.b32 	%r110, 0;
	@%p5 bra 	$L__BB3_5;
	and.b32  	%r55, %r46, 2147483640;
	neg.s32 	%r108, %r55;
	mul.lo.s32 	%r56, %r47, %r46;
	mad.lo.s32 	%r107, %r56, %r2, %r1;
	add.s32 	%r57, %r1, %r47;
	mad.lo.s32 	%r58, %r48, %r57, %r4;
	add.s32 	%r106, %r58, %r3;
	mul.lo.s32 	%r59, %r48, %r47;
	shl.b32 	%r10, %r59, 3;
	shl.b32 	%r60, %r47, 1;
	add.s32 	%r61, %r1, %r60;
	mad.lo.s32 	%r62, %r48, %r61, %r4;
	add.s32 	%r105, %r62, %r3;
	mad.lo.s32 	%r63, %r47, 3, %r1;
	mad.lo.s32 	%r64, %r48, %r63, %r4;
	add.s32 	%r104, %r64, %r3;
	shl.b32 	%r65, %r47, 2;
	add.s32 	%r66, %r1, %r65;
	mad.lo.s32 	%r67, %r48, %r66, %r4;
	add.s32 	%r103, %r67, %r3;
	mad.lo.s32 	%r68, %r47, 5, %r1;
	mad.lo.s32 	%r69, %r48, %r68, %r4;
	add.s32 	%r102, %r69, %r3;
	mad.lo.s32 	%r70, %r47, 6, %r1;
	mad.lo.s32 	%r71, %r48, %r70, %r4;
	add.s32 	%r101, %r71, %r3;
	mad.lo.s32 	%r72, %r47, 7, %r1;
	mad.lo.s32 	%r73, %r48, %r72, %r4;
	add.s32 	%r100, %r73, %r3;
	mad.lo.s32 	%r74, %r1, %r48, %r4;
	add.s32 	%r99, %r74, %r3;
	mov.f32 	%f67, 0f00000000;
	mul.wide.s32 	%rd10, %r47, 4;
$L__BB3_4:
	.pragma "nounroll";
	and.b32  	%r110, %r46, 2147483640;
	mul.wide.s32 	%rd6, %r107, 4;
	add.s64 	%rd7, %rd2, %rd6;
	ld.global.f32 	%f17, [%rd7];
	mul.wide.s32 	%rd8, %r99, 4;
	add.s64 	%rd9, %rd1, %rd8;
	ld.global.f32 	%f18, [%rd9];
	fma.rn.f32 	%f19, %f17, %f18, %f67;
	add.s64 	%rd11, %rd7, %rd10;
	ld.global.f32 	%f20, [%rd11];
	mul.wide.s32 	%rd12, %r106, 4;
	add.s64 	%rd13, %rd1, %rd12;
	ld.global.f32 	%f21, [%rd13];
	fma.rn.f32 	%f22, %f20, %f21, %f19;
	add.s64 	%rd14, %rd11, %rd10;
	ld.global.f32 	%f23, [%rd14];
	mul.wide.s32 	%rd15, %r105, 4;
	add.s64 	%rd16, %rd1, %rd15;
	ld.global.f32 	%f24, [%rd16];
	fma.rn.f32 	%f25, %f23, %f24, %f22;
	add.s64 	%rd17, %rd14, %rd10;
	ld.global.f32 	%f26, [%rd17];
	mul.wide.s32 	%rd18, %r104, 4;
	add.s64 	%rd19, %rd1, %rd18;
	ld.global.f32 	%f27, [%rd19];
	fma.rn.f32 	%f28, %f26, %f27, %f25;
	add.s64 	%rd20, %rd17, %rd10;
	ld.global.f32 	%f29, [%rd20];
	mul.wide.s32 	%rd21, %r103, 4;
	add.s64 	%rd22, %rd1, %rd21;
	ld.global.f32 	%f30, [%rd22];
	fma.rn.f32 	%f31, %f29, %f30, %f28;
	add.s64 	%rd23, %rd20, %rd10;
	ld.global.f32 	%f32, [%rd23];
	mul.wide.s32 	%rd24, %r102, 4;
	add.s64 	%rd25, %rd1, %rd24;
	ld.global.f32 	%f33, [%rd25];
	fma.rn.f32 	%f34, %f32, %f33, %f31;
	add.s64 	%rd26, %rd23, %rd10;
	ld.global.f32 	%f35, [%rd26];
	mul.wide.s32 	%rd27, %r101, 4;
	add.s64 	%rd28, %rd1, %rd27;
	ld.global.f32 	%f36, [%rd28];
	fma.rn.f32 	%f37, %f35, %f36, %f34;
	add.s64 	%rd29, %rd26, %rd10;
	ld.global.f32 	%f38, [%rd29];
	mul.wide.s32 	%rd30, %r100, 4;
	add.s64 	%rd31, %rd1, %rd30;
	ld.global.f32 	%f39, [%rd31];
	fma.rn.f32 	%f67, %f38, %f39, %f37;
	add.s32 	%r108, %r108, 8;
	shl.b32 	%r75, %r47, 3;
	add.s32 	%r107, %r107, %r75;
	add.s32 	%r106, %r106, %r10;
	add.s32 	%r105, %r105, %r10;
	add.s32 	%r104, %r104, %r10;
	add.s32 	%r103, %r103, %r10;
	add.s32 	%r102, %r102, %r10;
	add.s32 	%r101, %r101, %r10;
	add.s32 	%r100, %r100, %r10;
	add.s32 	%r99, %r99, %r10;
	setp.ne.s32 	%p6, %r108, 0;
	@%p6 bra 	$L__BB3_4;
$L__BB3_5:
	and.b32  	%r40, %r46, 7;
	setp.eq.s32 	%p7, %r40, 0;
	@%p7 bra 	$L__BB3_13;
	and.b32  	%r41, %r46, 3;
	setp.lt.u32 	%p8, %r40, 4;
	@%p8 bra 	$L__BB3_8;
	add.s32 	%r76, %r110, %r6;
	mad.lo.s32 	%r77, %r76, %r47, %r1;
	mul.wide.s32 	%rd32, %r77, 4;
	add.s64 	%rd33, %rd2, %rd32;
	ld.global.f32 	%f41, [%rd33];
	mad.lo.s32 	%r78, %r110, %r47, %r1;
	mad.lo.s32 	%r79, %r78, %r48, %r5;
	mul.wide.s32 	%rd34, %r79, 4;
	add.s64 	%rd35, %rd1, %rd34;
	ld.global.f32 	%f42, [%rd35];
	fma.rn.f32 	%f43, %f41, %f42, %f67;
	mul.wide.s32 	%rd36, %r47, 4;
	add.s64 	%rd37, %rd33, %rd36;
	ld.global.f32 	%f44, [%rd37];
	add.s32 	%r80, %r78, %r47;
	mad.lo.s32 	%r81, %r80, %r48, %r5;
	mul.wide.s32 	%rd38, %r81, 4;
	add.s64 	%rd39, %rd1, %rd38;
	ld.global.f32 	%f45, [%rd39];
	fma.rn.f32 	%f46, %f44, %f45, %f43;
	add.s64 	%rd40, %rd37, %rd36;
	ld.global.f32 	%f47, [%rd40];
	add.s32 	%r82, %r80, %r47;
	mad.lo.s32 	%r83, %r82, %r48, %r5;
	mul.wide.s32 	%rd41, %r83, 4;
	add.s64 	%rd42, %rd1, %rd41;
	ld.global.f32 	%f48, [%rd42];
	fma.rn.f32 	%f49, %f47, %f48, %f46;
	add.s64 	%rd43, %rd40, %rd36;
	ld.global.f32 	%f50, [%rd43];
	add.s32 	%r84, %r82, %r47;
	mad.lo.s32 	%r85, %r84, %r48, %r5;
	mul.wide.s32 	%rd44, %r85, 4;
	add.s64 	%rd45, %rd1, %rd44;
	ld.global.f32 	%f51, [%rd45];
	fma.rn.f32 	%f67, %f50, %f51, %f49;
	add.s32 	%r110, %r110, 4;
$L__BB3_8:
	setp.eq.s32 	%p9, %r41, 0;
	@%p9 bra 	$L__BB3_13;
	setp.eq.s32 	%p10, %r41, 1;
	@%p10 bra 	$L__BB3_11;
	add.s32 	%r86, %r110, %r6;
	mad.lo.s32 	%r87, %r86, %r47, %r1;
	mul.wide.s32 	%rd46, %r87, 4;
	add.s64 	%rd47, %rd2, %rd46;
	ld.global.f32 	%f53, [%rd47];
	mad.lo.s32 	%r88, %r110, %r47, %r1;
	mad.lo.s32 	%r89, %r88, %r48, %r5;
	mul.wide.s32 	%rd48, %r89, 4;
	add.s64 	%rd49, %rd1, %rd48;
	ld.global.f32 	%f54, [%rd49];
	fma.rn.f32 	%f55, %f53, %f54, %f67;
	mul.wide.s32 	%rd50, %r47, 4;
	add.s64 	%rd51, %rd47, %rd50;
	ld.global.f32 	%f56, [%rd51];
	add.s32 	%r90, %r88, %r47;
	mad.lo.s32 	%r91, %r90, %r48, %r5;
	mul.wide.s32 	%rd52, %r91, 4;
	add.s64 	%rd53, %rd1, %rd52;
	ld.global.f32 	%f57, [%rd53];
	fma.rn.f32 	%f67, %f56, %f57, %f55;
	add.s32 	%r110, %r110, 2;
$L__BB3_11:
	and.b32  	%r92, %r46, 1;
	setp.eq.b32 	%p11, %r92, 1;
	not.pred 	%p12, %p11;
	@%p12 bra 	$L__BB3_13;
	add.s32 	%r93, %r110, %r6;
	mad.lo.s32 	%r94, %r93, %r47, %r1;
	mul.wide.s32 	%rd54, %r94, 4;
	add.s64 	%rd55, %rd2, %rd54;
	ld.global.f32 	%f58, [%rd55];
	mad.lo.s32 	%r95, %r110, %r47, %r1;
	mad.lo.s32 	%r96, %r95, %r48, %r5;
	mul.wide.s32 	%rd56, %r96, 4;
	add.s64 	%rd57, %rd1, %rd56;
	ld.global.f32 	%f59, [%rd57];
	fma.rn.f32 	%f67, %f58, %f59, %f67;
$L__BB3_13:
	ld.param.u64 	%rd61, [_Z19weighted_sum_kernelPKfS0_Pfiiii_param_2];
	mad.lo.s32 	%r97, %r47, %r2, %r1;
	mad.lo.s32 	%r98, %r97, %r48, %r5;
	cvta.to.global.u64 	%rd58, %rd61;
	mul.wide.s32 	%rd59, %r98, 4;
	add.s64 	%rd60, %rd58, %rd59;
	st.global.f32 	[%rd60], %f67;
$L__BB3_14:
	ret;

}
	// .globl	_Z10add_kernelPKfS0_Pfi
.visible .entry _Z10add_kernelPKfS0_Pfi(
	.param .u64 .ptr .align 1 _Z10add_kernelPKfS0_Pfi_param_0,
	.param .u64 .ptr .align 1 _Z10add_kernelPKfS0_Pfi_param_1,
	.param .u64 .ptr .align 1 _Z10add_kernelPKfS0_Pfi_param_2,
	.param .u32 _Z10add_kernelPKfS0_Pfi_param_3
)
{
	.reg .pred 	%p<2>;
	.reg .b32 	%r<6>;
	.reg .b32 	%f<4>;
	.reg .b64 	%rd<11>;

	ld.param.u64 	%rd1, [_Z10add_kernelPKfS0_Pfi_param_0];
	ld.param.u64 	%rd2, [_Z10add_kernelPKfS0_Pfi_param_1];
	ld.param.u64 	%rd3, [_Z10add_kernelPKfS0_Pfi_param_2];
	ld.param.u32 	%r2, [_Z10add_kernelPKfS0_Pfi_param_3];
	mov.u32 	%r3, %ctaid.x;
	mov.u32 	%r4, %ntid.x;
	mov.u32 	%r5, %tid.x;
	mad.lo.s32 	%r1, %r3, %r4, %r5;
	setp.ge.s32 	%p1, %r1, %r2;
	@%p1 bra 	$L__BB4_2;
	cvta.to.global.u64 	%rd4, %rd1;
	cvta.to.global.u64 	%rd5, %rd2;
	cvta.to.global.u64 	%rd6, %rd3;
	mul.wide.s32 	%rd7, %r1, 4;
	add.s64 	%rd8, %rd4, %rd7;
	ld.global.f32 	%f1, [%rd8];
	add.s64 	%rd9, %rd5, %rd7;
	ld.global.f32 	%f2, [%rd9];
	add.f32 	%f3, %f1, %f2;
	add.s64 	%rd10, %rd6, %rd7;
	st.global.f32 	[%rd10], %f3;
$L__BB4_2:
	ret;

}
	// .globl	_Z11relu_kernelPfi
.visible .entry _Z11relu_kernelPfi(
	.param .u64 .ptr .align 1 _Z11relu_kernelPfi_param_0,
	.param .u32 _Z11relu_kernelPfi_param_1
)
{
	.reg .pred 	%p<3>;
	.reg .b32 	%r<7>;
	.reg .b32 	%f<2>;
	.reg .b64 	%rd<5>;

	ld.param.u64 	%rd2, [_Z11relu_kernelPfi_param_0];
	ld.param.u32 	%r2, [_Z11relu_kernelPfi_param_1];
	mov.u32 	%r3, %ctaid.x;
	mov.u32 	%r4, %ntid.x;
	mov.u32 	%r5, %tid.x;
	mad.lo.s32 	%r1, %r3, %r4, %r5;
	setp.ge.s32 	%p1, %r1, %r2;
	@%p1 bra 	$L__BB5_3;
	cvta.to.global.u64 	%rd3, %rd2;
	mul.wide.s32 	%rd4, %r1, 4;
	add.s64 	%rd1, %rd3, %rd4;
	ld.global.f32 	%f1, [%rd1];
	setp.geu.f32 	%p2, %f1, 0f00000000;
	@%p2 bra 	$L__BB5_3;
	mov.b32 	%r6, 0;
	st.global.u32 	[%rd1], %r6;
$L__BB5_3:
	ret;

}
	// .globl	_Z17layer_norm_kernelPKfPfiif
.visible .entry _Z17layer_norm_kernelPKfPfiif(
	.param .u64 .ptr .align 1 _Z17layer_norm_kernelPKfPfiif_param_0,
	.param .u64 .ptr .align 1 _Z17layer_norm_kernelPKfPfiif_param_1,
	.param .u32 _Z17layer_norm_kernelPKfPfiif_param_2,
	.param .u32 _Z17layer_norm_kernelPKfPfiif_param_3,
	.param .f32 _Z17layer_norm_kernelPKfPfiif_param_4
)
{
	.reg .pred 	%p<14>;
	.reg .b32 	%r<35>;
	.reg .b32 	%f<35>;
	.reg .b64 	%rd<12>;

	ld.param.u64 	%rd4, [_Z17layer_norm_kernelPKfPfiif_param_0];
	ld.param.u64 	%rd3, [_Z17layer_norm_kernelPKfPfiif_param_1];
	ld.param.u32 	%r20, [_Z17layer_norm_kernelPKfPfiif_param_2];
	ld.param.u32 	%r19, [_Z17layer_norm_kernelPKfPfiif_param_3];
	ld.param.f32 	%f11, [_Z17layer_norm_kernelPKfPfiif_param_4];
	cvta.to.global.u64 	%rd1, %rd4;
	mov.u32 	%r1, %ctaid.x;
	setp.ge.s32 	%p1, %r1, %r20;
	@%p1 bra 	$L__BB6_20;
	mov.u32 	%r34, %tid.x;
	setp.ge.s32 	%p2, %r34, %r19;
	mov.f32 	%f32, 0f00000000;
	@%p2 bra 	$L__BB6_4;
	mul.lo.s32 	%r3, %r19, %r1;
	mov.f32 	%f32, 0f00000000;
	mov.u32 	%r4, %ntid.x;
	mov.u32 	%r30, %r34;
$L__BB6_3:
	add.s32 	%r21, %r30, %r3;
	mul.wide.s32 	%rd5, %r21, 4;
	add.s64 	%rd6, %rd1, %rd5;
	ld.global.f32 	%f14, [%rd6];
	add.f32 	%f32, %f32, %f14;
	add.s32 	%r30, %r30, %r4;
	setp.lt.s32 	%p3, %r30, %r19;
	@%p3 bra 	$L__BB6_3;
$L__BB6_4:
	shl.b32 	%r22, %r34, 2;
	mov.u32 	%r23, shmem;
	add.s32 	%r7, %r23, %r22;
	st.shared.f32 	[%r7], %f32;
	bar.sync 	0;
	mov.u32 	%r8, %ntid.x;
	setp.lt.u32 	%p4, %r8, 2;
	@%p4 bra 	$L__BB6_9;
	mov.u32 	%r31, %r8;
$L__BB6_6:
	shr.u32 	%r10, %r31, 1;
	setp.ge.u32 	%p5, %r34, %r10;
	@%p5 bra 	$L__BB6_8;
	shl.b32 	%r24, %r10, 2;
	add.s32 	%r25, %r7, %r24;
	ld.shared.f32 	%f15, [%r25];
	ld.shared.f32 	%f16, [%r7];
	add.f32 	%f17, %f15, %f16;
	st.shared.f32 	[%r7], %f17;
$L__BB6_8:
	bar.sync 	0;
	setp.gt.u32 	%p6, %r31, 3;
	mov.u32 	%r31, %r10;
	@%p6 bra 	$L__BB6_6;
$L__BB6_9:
	setp.ge.s32 	%p7, %r34, %r19;
	ld.shared.f32 	%f19, [shmem];
	cvt.rn.f32.s32 	%f4, %r19;
	div.rn.f32 	%f5, %f19, %f4;
	bar.sync 	0;
	mov.f32 	%f34, 0f00000000;
	@%p7 bra 	$L__BB6_12;
	mul.lo.s32 	%r11, %r19, %r1;
	mov.f32 	%f34, 0f00000000;
	mov.u32 	%r32, %r34;
$L__BB6_11:
	add.s32 	%r26, %r32, %r11;
	mul.wide.s32 	%rd7, %r26, 4;
	add.s64 	%rd8, %rd1, %rd7;
	ld.global.f32 	%f21, [%rd8];
	sub.f32 	%f22, %f21, %f5;
	fma.rn.f32 	%f34, %f22, %f22, %f34;
	add.s32 	%r32, %r32, %r8;
	setp.lt.s32 	%p8, %r32, %r19;
	@%p8 bra 	$L__BB6_11;
$L__BB6_12:
	setp.lt.u32 	%p9, %r8, 2;
	st.shared.f32 	[%r7], %f34;
	bar.sync 	0;
	@%p9 bra 	$L__BB6_17;
	mov.u32 	%r33, %r8;
$L__BB6_14:
	shr.u32 	%r15, %r33, 1;
	setp.ge.u32 	%p10, %r34, %r15;
	@%p10 bra 	$L__BB6_16;
	shl.b32 	%r27, %r15, 2;
	add.s32 	%r28, %r7, %r27;
	ld.shared.f32 	%f23, [%r28];
	ld.shared.f32 	%f24, [%r7];
	add.f32 	%f25, %f23, %f24;
	st.shared.f32 	[%r7], %f25;
$L__BB6_16:
	bar.sync 	0;
	setp.gt.u32 	%p11, %r33, 3;
	mov.u32 	%r33, %r15;
	@%p11 bra 	$L__BB6_14;
$L__BB6_17:
	setp.ge.s32 	%p12, %r34, %r19;
	ld.shared.f32 	%f26, [shmem];
	div.rn.f32 	%f27, %f26, %f4;
	add.f32 	%f9, %f11, %f27;
	@%p12 bra 	$L__BB6_20;
	mul.lo.s32 	%r16, %r19, %r1;
	cvta.to.global.u64 	%rd2, %rd3;
	rsqrt.approx.f32 	%f10, %f9;
$L__BB6_19:
	add.s32 	%r29, %r34, %r16;
	mul.wide.s32 	%rd9, %r29, 4;
	add.s64 	%rd10, %rd1, %rd9;
	ld.global.f32 	%f28, [%rd10];
	sub.f32 	%f29, %f28, %f5;
	mul.f32 	%f30, %f10, %f29;
	add.s64 	%rd11, %rd2, %rd9;
	st.global.f32 	[%rd11], %f30;
	add.s32 	%r34, %r34, %r8;
	setp.lt.s32 	%p13, %r34, %r19;
	@%p13 bra 	$L__BB6_19;
$L__BB6_20:
	ret;

}


// ===== COMPILED SASS (sm_100) =====

	.target	sm_100

	.elftype	@"ET_EXEC"


//--------------------- .note.nv.tkinfo           --------------------------
	.section	.note.nv.tkinfo,"",@"SHT_NOTE"
	.sectionflags	@"SHF_NOTE_NV_TKINFO"
	.tkinfo
        /*0018*/ 	.word	0x00000002
        /*0030*/ 	.string	""
        /*0030*/ 	.string	"ptxas"
        /*0030*/ 	.string	"Cuda compilation tools, release 13.0, V13.0.88"
        /*0030*/ 	.string	"Build cuda_13.0.r13.0/compiler.36424714_0"
        /*0030*/ 	.string	"-arch sm_100 -m 64 "



//--------------------- .note.nv.cuinfo           --------------------------
	.section	.note.nv.cuinfo,"",@"SHT_NOTE"
	.sectionflags	@"SHF_NOTE_NV_CUINFO"
        /*0018*/ 	.short	0x0002
        /*001a*/ 	.short	0x0064
        /*001c*/ 	.short	0x0082
	.zero		2


//--------------------- .nv.info                  --------------------------
	.section	.nv.info,"",@"SHT_CUDA_INFO"
	.align	4


	//----- nvinfo : EIATTR_REGCOUNT
	.align		4
        /*0000*/ 	.byte	0x04, 0x2f
        /*0002*/ 	.short	(.L_1 - .L_0)
	.align		4
.L_0:
        /*0004*/ 	.word	index@(_Z13matmul_kernelPKfS0_Pfiii)
        /*0008*/ 	.word	0x00000020


	//----- nvinfo : EIATTR_FRAME_SIZE
	.align		4
.L_1:
        /*000c*/ 	.byte	0x04, 0x11
        /*000e*/ 	.short	(.L_3 - .L_2)
	.align		4
.L_2:
        /*0010*/ 	.word	index@(_Z13matmul_kernelPKfS0_Pfiii)
        /*0014*/ 	.word	0x00000000


	//----- nvinfo : EIATTR_REGCOUNT
	.align		4
.L_3:
        /*0018*/ 	.byte	0x04, 0x2f
        /*001a*/ 	.short	(.L_5 - .L_4)
	.align		4
.L_4:
        /*001c*/ 	.word	index@(_Z21compute_scores_kernelPKfS0_Pfiiii)
        /*0020*/ 	.word	0x00000020


	//----- nvinfo : EIATTR_FRAME_SIZE
	.align		4
.L_5:
        /*0024*/ 	.byte	0x04, 0x11
        /*0026*/ 	.short	(.L_7 - .L_6)
	.align		4
.L_6:
        /*0028*/ 	.word	index@($__internal_3_$__cuda_sm3x_div_rn_noftz_f32_slowpath)
        /*002c*/ 	.word	0x00000000


	//----- nvinfo : EIATTR_FRAME_SIZE
	.align		4
.L_7:
        /*0030*/ 	.byte	0x04, 0x11
        /*0032*/ 	.short	(.L_9 - .L_8)
	.align		4
.L_8:
        /*0034*/ 	.word	index@($__internal_2_$__cuda_sm20_sqrt_rn_f32_slowpath)
        /*0038*/ 	.word	0x00000000


	//----- nvinfo : EIATTR_FRAME_SIZE
	.align		4
.L_9:
        /*003c*/ 	.byte	0x04, 0x11
        /*003e*/ 	.short	(.L_11 - .L_10)
	.align		4
.L_10:
        /*0040*/ 	.word	index@(_Z21compute_scores_kernelPKfS0_Pfiiii)
        /*0044*/ 	.word	0x00000000


	//----- nvinfo : EIATTR_REGCOUNT
	.align		4
.L_11:
        /*0048*/ 	.byte	0x04, 0x2f
        /*004a*/ 	.short	(.L_13 - .L_12)
	.align		4
.L_12:
        /*004c*/ 	.word	index@(_Z14softmax_kernelPfiii)
        /*0050*/ 	.word	0x00000016


	//----- nvinfo : EIATTR_FRAME_SIZE
	.align		4
.L_13:
        /*0054*/ 	.byte	0x04, 0x11
        /*0056*/ 	.short	(.L_15 - .L_14)
	.align		4
.L_14:
        /*0058*/ 	.word	index@($__internal_1_$__cuda_sm3x_div_rn_noftz_f32_slowpath)
        /*005c*/ 	.word	0x00000000


	//----- nvinfo : EIATTR_FRAME_SIZE
	.align		4
.L_15:
        /*0060*/ 	.byte	0x04, 0x11
        /*0062*/ 	.short	(.L_17 - .L_16)
	.align		4
.L_16:
        /*0064*/ 	.word	index@(_Z14softmax_kernelPfiii)
        /*0068*/ 	.word	0x00000000


	//----- nvinfo : EIATTR_REGCOUNT
	.align		4
.L_17:
        /*006c*/ 	.byte	0x04, 0x2f
        /*006e*/ 	.short	(.L_19 - .L_18)
	.align		4
.L_18:
        /*0070*/ 	.word	index@(_Z19weighted_sum_kernelPKfS0_Pfiiii)
        /*0074*/ 	.word	0x00000020


	//----- nvinfo : EIATTR_FRAME_SIZE
	.align		4
.L_19:
        /*0078*/ 	.byte	0x04, 0x11
        /*007a*/ 	.short	(.L_21 - .L_20)
	.align		4
.L_20:
        /*007c*/ 	.word	index@(_Z19weighted_sum_kernelPKfS0_Pfiiii)
        /*0080*/ 	.word	0x00000000


	//----- nvinfo : EIATTR_REGCOUNT
	.align		4
.L_21:
        /*0084*/ 	.byte	0x04, 0x2f
        /*0086*/ 	.short	(.L_23 - .L_22)
	.align		4
.L_22:
        /*0088*/ 	.word	index@(_Z10add_kernelPKfS0_Pfi)
        /*008c*/ 	.word	0x0000000c


	//----- nvinfo : EIATTR_FRAME_SIZE
	.align		4
.L_23:
        /*0090*/ 	.byte	0x04, 0x11
        /*0092*/ 	.short	(.L_25 - .L_24)
	.align		4
.L_24:
        /*0094*/ 	.word	index@(_Z10add_kernelPKfS0_Pfi)
        /*0098*/ 	.word	0x00000000


	//----- nvinfo : EIATTR_REGCOUNT
	.align		4
.L_25:
        /*009c*/ 	.byte	0x04, 0x2f
        /*009e*/ 	.short	(.L_27 - .L_26)
	.align		4
.L_26:
        /*00a0*/ 	.word	index@(_Z11relu_kernelPfi)
        /*00a4*/ 	.word	0x00000008


	//----- nvinfo : EIATTR_FRAME_SIZE
	.align		4
.L_27:
        /*00a8*/ 	.byte	0x04, 0x11
        /*00aa*/ 	.short	(.L_29 - .L_28)
	.align		4
.L_28:
        /*00ac*/ 	.word	index@(_Z11relu_kernelPfi)
        /*00b0*/ 	.word	0x00000000


	//----- nvinfo : EIATTR_REGCOUNT
	.align		4
.L_29:
        /*00b4*/ 	.byte	0x04, 0x2f
        /*00b6*/ 	.short	(.L_31 - .L_30)
	.align		4
.L_30:
        /*00b8*/ 	.word	index@(_Z17layer_norm_kernelPKfPfiif)
        /*00bc*/ 	.word	0x00000014


	//----- nvinfo : EIATTR_FRAME_SIZE
	.align		4
.L_31:
        /*00c0*/ 	.byte	0x04, 0x11
        /*00c2*/ 	.short	(.L_33 - .L_32)
	.align		4
.L_32:
        /*00c4*/ 	.word	index@($__internal_0_$__cuda_sm3x_div_rn_noftz_f32_slowpath)
        /*00c8*/ 	.word	0x00000000


	//----- nvinfo : EIATTR_FRAME_SIZE
	.align		4
.L_33:
        /*00cc*/ 	.byte	0x04, 0x11
        /*00ce*/ 	.short	(.L_35 - .L_34)
	.align		4
.L_34:
        /*00d0*/ 	.word	index@(_Z17layer_norm_kernelPKfPfiif)
        /*00d4*/ 	.word	0x00000000


	//----- nvinfo : EIATTR_MIN_STACK_SIZE
	.align		4
.L_35:
        /*00d8*/ 	.byte	0x04, 0x12
        /*00da*/ 	.short	(.L_37 - .L_36)
	.align		4
.L_36:
        /*00dc*/ 	.word	index@(_Z17layer_norm_kernelPKfPfiif)
        /*00e0*/ 	.word	0x00000000


	//----- nvinfo : EIATTR_MIN_STACK_SIZE
	.align		4
.L_37:
        /*00e4*/ 	.byte	0x04, 0x12
        /*00e6*/ 	.short	(.L_39 - .L_38)
	.align		4
.L_38:
        /*00e8*/ 	.word	index@(_Z11relu_kernelPfi)
        /*00ec*/ 	.word	0x00000000


	//----- nvinfo : EIATTR_MIN_STACK_SIZE
	.align		4
.L_39:
        /*00f0*/ 	.byte	0x04, 0x12
        /*00f2*/ 	.short	(.L_41 - .L_40)
	.align		4
.L_40:
        /*00f4*/ 	.word	index@(_Z10add_kernelPKfS0_Pfi)
        /*00f8*/ 	.word	0x00000000


	//----- nvinfo : EIATTR_MIN_STACK_SIZE
	.align		4
.L_41:
        /*00fc*/ 	.byte	0x04, 0x12
        /*00fe*/ 	.short	(.L_43 - .L_42)
	.align		4
.L_42:
        /*0100*/ 	.word	index@(_Z19weighted_sum_kernelPKfS0_Pfiiii)
        /*0104*/ 	.word	0x00000000


	//----- nvinfo : EIATTR_MIN_STACK_SIZE
	.align		4
.L_43:
        /*0108*/ 	.byte	0x04, 0x12
        /*010a*/ 	.short	(.L_45 - .L_44)
	.align		4
.L_44:
        /*010c*/ 	.word	index@(_Z14softmax_kernelPfiii)
        /*0110*/ 	.word	0x00000000


	//----- nvinfo : EIATTR_MIN_STACK_SIZE
	.align		4
.L_45:
        /*0114*/ 	.byte	0x04, 0x12
        /*0116*/ 	.short	(.L_47 - .L_46)
	.align		4
.L_46:
        /*0118*/ 	.word	index@(_Z21compute_scores_kernelPKfS0_Pfiiii)
        /*011c*/ 	.word	0x00000000


	//----- nvinfo : EIATTR_MIN_STACK_SIZE
	.align		4
.L_47:
        /*0120*/ 	.byte	0x04, 0x12
        /*0122*/ 	.short	(.L_49 - .L_48)
	.align		4
.L_48:
        /*0124*/ 	.word	index@(_Z13matmul_kernelPKfS0_Pfiii)
        /*0128*/ 	.word	0x00000000
.L_49:


//--------------------- .nv.compat                --------------------------
	.section	.nv.compat,"",@"SHT_CUDA_COMPAT_INFO"
	.align	4
        /*0000*/ 	.byte	0x02, 0x09, 0x00, 0x00, 0x02, 0x02, 0x01, 0x00, 0x02, 0x05, 0x05, 0x00, 0x03, 0x07, 0x01, 0x01
        /*0010*/ 	.byte	0x02, 0x03, 0x00, 0x00, 0x02, 0x06, 0x01, 0x00, 0x04, 0x0b, 0x08, 0x00, 0x01, 0x00, 0x00, 0x00
        /*0020*/ 	.byte	0x00, 0x00, 0x00, 0x00


//--------------------- .nv.info._Z17layer_norm_kernelPKfPfiif --------------------------
	.section	.nv.info._Z17layer_norm_kernelPKfPfiif,"",@"SHT_CUDA_INFO"
	.sectionflags	@""
	.align	4


	//----- nvinfo : EIATTR_CUDA_API_VERSION
	.align		4
        /*0000*/ 	.byte	0x04, 0x37
        /*0002*/ 	.short	(.L_51 - .L_50)
.L_50:
        /*0004*/ 	.word	0x00000082


	//----- nvinfo : EIATTR_KPARAM_INFO
	.align		4
.L_51:
        /*0008*/ 	.byte	0x04, 0x17
        /*000a*/ 	.short	(.L_53 - .L_52)
.L_52:
        /*000c*/ 	.word	0x00000000
        /*0010*/ 	.short	0x0004
        /*0012*/ 	.short	0x0018
        /*0014*/ 	.byte	0x00, 0xf0, 0x11, 0x00


	//----- nvinfo : EIATTR_KPARAM_INFO
	.align		4
.L_53:
        /*0018*/ 	.byte	0x04, 0x17
        /*001a*/ 	.short	(.L_55 - .L_54)
.L_54:
        /*001c*/ 	.word	0x00000000
        /*0020*/ 	.short	0x0003
        /*0022*/ 	.short	0x0014
        /*0024*/ 	.byte	0x00, 0xf0, 0x11, 0x00


	//----- nvinfo : EIATTR_KPARAM_INFO
	.align		4
.L_55:
        /*0028*/ 	.byte	0x04, 0x17
        /*002a*/ 	.short	(.L_57 - .L_56)
.L_56:
        /*002c*/ 	.word	0x00000000
        /*0030*/ 	.short	0x0002
        /*0032*/ 	.short	0x0010
        /*0034*/ 	.byte	0x00, 0xf0, 0x11, 0x00


	//----- nvinfo : EIATTR_KPARAM_INFO
	.align		4
.L_57:
        /*0038*/ 	.byte	0x04, 0x17
        /*003a*/ 	.short	(.L_59 - .L_58)
.L_58:
        /*003c*/ 	.word	0x00000000
        /*0040*/ 	.short	0x0001
        /*0042*/ 	.short	0x0008
        /*0044*/ 	.byte	0x00, 0xf5, 0x21, 0x00


	//----- nvinfo : EIATTR_KPARAM_INFO
	.align		4
.L_59:
        /*0048*/ 	.byte	0x04, 0x17
        /*004a*/ 	.short	(.L_61 - .L_60)
.L_60:
        /*004c*/ 	.word	0x00000000
        /*0050*/ 	.short	0x0000
        /*0052*/ 	.short	0x0000
        /*0054*/ 	.byte	0x00, 0xf5, 0x21, 0x00


	//----- nvinfo : EIATTR_SPARSE_MMA_MASK
	.align		4
.L_61:
        /*0058*/ 	.byte	0x03, 0x50
        /*005a*/ 	.short	0x0000


	//----- nvinfo : EIATTR_MAXREG_COUNT
	.align		4
        /*005c*/ 	.byte	0x03, 0x1b
        /*005e*/ 	.short	0x00ff


	//----- nvinfo : EIATTR_NUM_BARRIERS
	.align		4
        /*0060*/ 	.byte	0x02, 0x4c
        /*0062*/ 	.byte	0x01
	.zero		1


	//----- nvinfo : EIATTR_MERCURY_ISA_VERSION
	.align		4
        /*0064*/ 	.byte	0x03, 0x5f
        /*0066*/ 	.short	0x0101


	//----- nvinfo : EIATTR_VRC_CTA_INIT_COUNT
	.align		4
        /*0068*/ 	.byte	0x02, 0x4a
	.zero		1
	.zero		1


	//----- nvinfo : EIATTR_EXIT_INSTR_OFFSETS
	.align		4
        /*006c*/ 	.byte	0x04, 0x1c
        /*006e*/ 	.short	(.L_63 - .L_62)


	//   ....[0]....
.L_62:
        /*0070*/ 	.word	0x00000040


	//   ....[1]....
        /*0074*/ 	.word	0x00000730


	//   ....[2]....
        /*0078*/ 	.word	0x00000850


	//----- nvinfo : EIATTR_CRS_STACK_SIZE
	.align		4
.L_63:
        /*007c*/ 	.byte	0x04, 0x1e
        /*007e*/ 	.short	(.L_65 - .L_64)
.L_64:
        /*0080*/ 	.word	0x00000000


	//----- nvinfo : EIATTR_CBANK_PARAM_SIZE
	.align		4
.L_65:
        /*0084*/ 	.byte	0x03, 0x19
        /*0086*/ 	.short	0x001c


	//----- nvinfo : EIATTR_PARAM_CBANK
	.align		4
        /*0088*/ 	.byte	0x04, 0x0a
        /*008a*/ 	.short	(.L_67 - .L_66)
	.align		4
.L_66:
        /*008c*/ 	.word	index@(.nv.constant0._Z17layer_norm_kernelPKfPfiif)
        /*0090*/ 	.short	0x0380
        /*0092*/ 	.short	0x001c


	//----- nvinfo : EIATTR_SW_WAR
	.align		4
.L_67:
        /*0094*/ 	.byte	0x04, 0x36
        /*0096*/ 	.short	(.L_69 - .L_68)
.L_68:
        /*0098*/ 	.word	0x00000008
.L_69:


//--------------------- .nv.info._Z11relu_kernelPfi --------------------------
	.section	.nv.info._Z11relu_kernelPfi,"",@"SHT_CUDA_INFO"
	.sectionflags	@""
	.align	4


	//----- nvinfo : EIATTR_CUDA_API_VERSION
	.align		4
        /*0000*/ 	.byte	0x04, 0x37
        /*0002*/ 	.short	(.L_71 - .L_70)
.L_70:
        /*0004*/ 	.word	0x00000082


	//----- nvinfo : EIATTR_KPARAM_INFO
	.align		4
.L_71:
        /*0008*/ 	.byte	0x04, 0x17
        /*000a*/ 	.short	(.L_73 - .L_72)
.L_72:
        /*000c*/ 	.word	0x00000000
        /*0010*/ 	.short	0x0001
        /*0012*/ 	.short	0x0008
        /*0014*/ 	.byte	0x00, 0xf0, 0x11, 0x00


	//----- nvinfo : EIATTR_KPARAM_INFO
	.align		4
.L_73:
        /*0018*/ 	.byte	0x04, 0x17
        /*001a*/ 	.short	(.L_75 - .L_74)
.L_74:
        /*001c*/ 	.word	0x00000000
        /*0020*/ 	.short	0x0000
        /*0022*/ 	.short	0x0000
        /*0024*/ 	.byte	0x00, 0xf5, 0x21, 0x00


	//----- nvinfo : EIATTR_SPARSE_MMA_MASK
	.align		4
.L_75:
        /*0028*/ 	.byte	0x03, 0x50
        /*002a*/ 	.short	0x0000


	//----- nvinfo : EIATTR_MAXREG_COUNT
	.align		4
        /*002c*/ 	.byte	0x03, 0x1b
        /*002e*/ 	.short	0x00ff


	//----- nvinfo : EIATTR_MERCURY_ISA_VERSION
	.align		4
        /*0030*/ 	.byte	0x03, 0x5f
        /*0032*/ 	.short	0x0101


	//----- nvinfo : EIATTR_VRC_CTA_INIT_COUNT
	.align		4
        /*0034*/ 	.byte	0x02, 0x4a
	.zero		1
	.zero		1


	//----- nvinfo : EIATTR_EXIT_INSTR_OFFSETS
	.align		4
        /*0038*/ 	.byte	0x04, 0x1c
        /*003a*/ 	.short	(.L_77 - .L_76)


	//   ....[0]....
.L_76:
        /*003c*/ 	.word	0x00000070


	//   ....[1]....
        /*0040*/ 	.word	0x000000d0


	//   ....[2]....
        /*0044*/ 	.word	0x000000f0


	//----- nvinfo : EIATTR_CBANK_PARAM_SIZE
	.align		4
.L_77:
        /*0048*/ 	.byte	0x03, 0x19
        /*004a*/ 	.short	0x000c


	//----- nvinfo : EIATTR_PARAM_CBANK
	.align		4
        /*004c*/ 	.byte	0x04, 0x0a
        /*004e*/ 	.short	(.L_79 - .L_78)
	.align		4
.L_78:
        /*0050*/ 	.word	index@(.nv.constant0._Z11relu_kernelPfi)
        /*0054*/ 	.short	0x0380
        /*0056*/ 	.short	0x000c


	//----- nvinfo : EIATTR_SW_WAR
	.align		4
.L_79:
        /*0058*/ 	.byte	0x04, 0x36
        /*005a*/ 	.short	(.L_81 - .L_80)
.L_80:
        /*005c*/ 	.word	0x00000008
.L_81:


//--------------------- .nv.info._Z10add_kernelPKfS0_Pfi --------------------------
	.section	.nv.info._Z10add_kernelPKfS0_Pfi,"",@"SHT_CUDA_INFO"
	.sectionflags	@""
	.align	4


	//----- nvinfo : EIATTR_CUDA_API_VERSION
	.align		4
        /*0000*/ 	.byte	0x04, 0x37
        /*0002*/ 	.short	(.L_83 - .L_82)
.L_82:
        /*0004*/ 	.word	0x00000082


	//----- nvinfo : EIATTR_KPARAM_INFO
	.align		4
.L_83:
        /*0008*/ 	.byte	0x04, 0x17
        /*000a*/ 	.short	(.L_85 - .L_84)
.L_84:
        /*000c*/ 	.word	0x00000000
        /*0010*/ 	.short	0x0003
        /*0012*/ 	.short	0x0018
        /*0014*/ 	.byte	0x00, 0xf0, 0x11, 0x00


	//----- nvinfo : EIATTR_KPARAM_INFO
	.align		4
.L_85:
        /*0018*/ 	.byte	0x04, 0x17
        /*001a*/ 	.short	(.L_87 - .L_86)
.L_86:
        /*001c*/ 	.word	0x00000000
        /*0020*/ 	.short	0x0002
        /*0022*/ 	.short	0x0010
        /*0024*/ 	.byte	0x00, 0xf5, 0x21, 0x00


	//----- nvinfo : EIATTR_KPARAM_INFO
	.align		4
.L_87:
        /*0028*/ 	.byte	0x04, 0x17
        /*002a*/ 	.short	(.L_89 - .L_88)
.L_88:
        /*002c*/ 	.word	0x00000000
        /*0030*/ 	.short	0x0001
        /*0032*/ 	.short	0x0008
        /*0034*/ 	.byte	0x00, 0xf5, 0x21, 0x00


	//----- nvinfo : EIATTR_KPARAM_INFO
	.align		4
.L_89:
        /*0038*/ 	.byte	0x04, 0x17
        /*003a*/ 	.short	(.L_91 - .L_90)
.L_90:
        /*003c*/ 	.word	0x00000000
        /*0040*/ 	.short	0x0000
        /*0042*/ 	.short	0x0000
        /*0044*/ 	.byte	0x00, 0xf5, 0x21, 0x00


	//----- nvinfo : EIATTR_SPARSE_MMA_MASK
	.align		4
.L_91:
        /*0048*/ 	.byte	0x03, 0x50
        /*004a*/ 	.short	0x0000


	//----- nvinfo : EIATTR_MAXREG_COUNT
	.align		4
        /*004c*/ 	.byte	0x03, 0x1b
        /*004e*/ 	.short	0x00ff


	//----- nvinfo : EIATTR_MERCURY_ISA_VERSION
	.align		4
        /*0050*/ 	.byte	0x03, 0x5f
        /*0052*/ 	.short	0x0101


	//----- nvinfo : EIATTR_VRC_CTA_INIT_COUNT
	.align		4
        /*0054*/ 	.byte	0x02, 0x4a
	.zero		1
	.zero		1


	//----- nvinfo : EIATTR_EXIT_INSTR_OFFSETS
	.align		4
        /*0058*/ 	.byte	0x04, 0x1c
        /*005a*/ 	.short	(.L_93 - .L_92)


	//   ....[0]....
.L_92:
        /*005c*/ 	.word	0x00000070


	//   ....[1]....
        /*0060*/ 	.word	0x00000130


	//----- nvinfo : EIATTR_CBANK_PARAM_SIZE
	.align		4
.L_93:
        /*0064*/ 	.byte	0x03, 0x19
        /*0066*/ 	.short	0x001c


	//----- nvinfo : EIATTR_PARAM_CBANK
	.align		4
        /*0068*/ 	.byte	0x04, 0x0a
        /*006a*/ 	.short	(.L_95 - .L_94)
	.align		4
.L_94:
        /*006c*/ 	.word	index@(.nv.constant0._Z10add_kernelPKfS0_Pfi)
        /*0070*/ 	.short	0x0380
        /*0072*/ 	.short	0x001c


	//----- nvinfo : EIATTR_SW_WAR
	.align		4
.L_95:
        /*0074*/ 	.byte	0x04, 0x36
        /*0076*/ 	.short	(.L_97 - .L_96)
.L_96:
        /*0078*/ 	.word	0x00000008
.L_97:


//--------------------- .nv.info._Z19weighted_sum_kernelPKfS0_Pfiiii --------------------------
	.section	.nv.info._Z19weighted_sum_kernelPKfS0_Pfiiii,"",@"SHT_CUDA_INFO"
	.sectionflags	@""
	.align	4


	//----- nvinfo : EIATTR_CUDA_API_VERSION
	.align		4
        /*0000*/ 	.byte	0x04, 0x37
        /*0002*/ 	.short	(.L_99 - .L_98)
.L_98:
        /*0004*/ 	.word	0x00000082


	//----- nvinfo : EIATTR_KPARAM_INFO
	.align		4
.L_99:
        /*0008*/ 	.byte	0x04, 0x17
        /*000a*/ 	.short	(.L_101 - .L_100)
.L_100:
        /*000c*/ 	.word	0x00000000
        /*0010*/ 	.short	0x0006
        /*0012*/ 	.short	0x0024
        /*0014*/ 	.byte	0x00, 0xf0, 0x11, 0x00


	//----- nvinfo : EIATTR_KPARAM_INFO
	.align		4
.L_101:
        /*0018*/ 	.byte	0x04, 0x17
        /*001a*/ 	.short	(.L_103 - .L_102)
.L_102:
        /*001c*/ 	.word	0x00000000
        /*0020*/ 	.short	0x0005
        /*0022*/ 	.short	0x0020
        /*0024*/ 	.byte	0x00, 0xf0, 0x11, 0x00


	//----- nvinfo : EIATTR_KPARAM_INFO
	.align		4
.L_103:
        /*0028*/ 	.byte	0x04, 0x17
        /*002a*/ 	.short	(.L_105 - .L_104)
.L_104:
        /*002c*/ 	.word	0x00000000
        /*0030*/ 	.short	0x0004
        /*0032*/ 	.short	0x001c
        /*0034*/ 	.byte	0x00, 0xf0, 0x11, 0x00


	//----- nvinfo : EIATTR_KPARAM_INFO
	.align		4
.L_105:
        /*0038*/ 	.byte	0x04, 0x17
        /*003a*/ 	.short	(.L_107 - .L_106)
.L_106:
        /*003c*/ 	.word	0x00000000
        /*0040*/ 	.short	0x0003
        /*0042*/ 	.short	0x0018
        /*0044*/ 	.byte	0x00, 0xf0, 0x11, 0x00


	//----- nvinfo : EIATTR_KPARAM_INFO
	.align		4
.L_107:
        /*0048*/ 	.byte	0x04, 0x17
        /*004a*/ 	.short	(.L_109 - .L_108)
.L_108:
        /*004c*/ 	.word	0x00000000
        /*0050*/ 	.short	0x0002
        /*0052*/ 	.short	0x0010
        /*0054*/ 	.byte	0x00, 0xf5, 0x21, 0x00


	//----- nvinfo : EIATTR_KPARAM_INFO
	.align		4
.L_109:
        /*0058*/ 	.byte	0x04, 0x17
        /*005a*/ 	.short	(.L_111 - .L_110)
.L_110:
        /*005c*/ 	.word	0x00000000
        /*0060*/ 	.short	0x0001
        /*0062*/ 	.short	0x0008
        /*0064*/ 	.byte	0x00, 0xf5, 0x21, 0x00


	//----- nvinfo : EIATTR_KPARAM_INFO
	.align		4
.L_111:
        /*0068*/ 	.byte	0x04, 0x17
        /*006a*/ 	.short	(.L_113 - .L_112)
.L_112:
        /*006c*/ 	.word	0x00000000
        /*0070*/ 	.short	0x0000
        /*0072*/ 	.short	0x0000
        /*0074*/ 	.byte	0x00, 0xf5, 0x21, 0x00


	//----- nvinfo : EIATTR_SPARSE_MMA_MASK
	.align		4
.L_113:
        /*0078*/ 	.byte	0x03, 0x50
        /*007a*/ 	.short	0x0000


	//----- nvinfo : EIATTR_MAXREG_COUNT
	.align		4
        /*007c*/ 	.byte	0x03, 0x1b
        /*007e*/ 	.short	0x00ff


	//----- nvinfo : EIATTR_MERCURY_ISA_VERSION
	.align		4
        /*0080*/ 	.byte	0x03, 0x5f
        /*0082*/ 	.short	0x0101


	//----- nvinfo : EIATTR_VRC_CTA_INIT_COUNT
	.align		4
        /*0084*/ 	.byte	0x02, 0x4a
	.zero		1
	.zero		1


	//----- nvinfo : EIATTR_EXIT_INSTR_OFFSETS
	.align		4
        /*0088*/ 	.byte	0x04, 0x1c
        /*008a*/ 	.short	(.L_115 - .L_114)


	//   ....[0]....
.L_114:
        /*008c*/ 	.word	0x000000b0


	//   ....[1]....
        /*0090*/ 	.word	0x00000bc0


	//----- nvinfo : EIATTR_CBANK_PARAM_SIZE
	.align		4
.L_115:
        /*0094*/ 	.byte	0x03, 0x19
        /*0096*/ 	.short	0x0028


	//----- nvinfo : EIATTR_PARAM_CBANK
	.align		4
        /*0098*/ 	.byte	0x04, 0x0a
        /*009a*/ 	.short	(.L_117 - .L_116)
	.align		4
.L_116:
        /*009c*/ 	.word	index@(.nv.constant0._Z19weighted_sum_kernelPKfS0_Pfiiii)
        /*00a0*/ 	.short	0x0380
        /*00a2*/ 	.short	0x0028


	//----- nvinfo : EIATTR_SW_WAR
	.align		4
.L_117:
        /*00a4*/ 	.byte	0x04, 0x36
        /*00a6*/ 	.short	(.L_119 - .L_118)
.L_118:
        /*00a8*/ 	.word	0x00000008
.L_119:


//--------------------- .nv.info._Z14softmax_kernelPfiii --------------------------
	.section	.nv.info._Z14softmax_kernelPfiii,"",@"SHT_CUDA_INFO"
	.sectionflags	@""
	.align	4


	//----- nvinfo : EIATTR_CUDA_API_VERSION
	.align		4
        /*0000*/ 	.byte	0x04, 0x37
        /*0002*/ 	.short	(.L_121 - .L_120)
.L_120:
        /*0004*/ 	.word	0x00000082


	//----- nvinfo : EIATTR_KPARAM_INFO
	.align		4
.L_121:
        /*0008*/ 	.byte	0x04, 0x17
        /*000a*/ 	.short	(.L_123 - .L_122)
.L_122:
        /*000c*/ 	.word	0x00000000
        /*0010*/ 	.short	0x0003
        /*0012*/ 	.short	0x0010
        /*0014*/ 	.byte	0x00, 0xf0, 0x11, 0x00


	//----- nvinfo : EIATTR_KPARAM_INFO
	.align		4
.L_123:
        /*0018*/ 	.byte	0x04, 0x17
        /*001a*/ 	.short	(.L_125 - .L_124)
.L_124:
        /*001c*/ 	.word	0x00000000
        /*0020*/ 	.short	0x0002
        /*0022*/ 	.short	0x000c
        /*0024*/ 	.byte	0x00, 0xf0, 0x11, 0x00


	//----- nvinfo : EIATTR_KPARAM_INFO
	.align		4
.L_125:
        /*0028*/ 	.byte	0x04, 0x17
        /*002a*/ 	.short	(.L_127 - .L_126)
.L_126:
        /*002c*/ 	.word	0x00000000
        /*0030*/ 	.short	0x0001
        /*0032*/ 	.short	0x0008
        /*0034*/ 	.byte	0x00, 0xf0, 0x11, 0x00


	//----- nvinfo : EIATTR_KPARAM_INFO
	.align		4
.L_127:
        /*0038*/ 	.byte	0x04, 0x17
        /*003a*/ 	.short	(.L_129 - .L_128)
.L_128:
        /*003c*/ 	.word	0x00000000
        /*0040*/ 	.short	0x0000
        /*0042*/ 	.short	0x0000
        /*0044*/ 	.byte	0x00, 0xf5, 0x21, 0x00


	//----- nvinfo : EIATTR_SPARSE_MMA_MASK
	.align		4
.L_129:
        /*0048*/ 	.byte	0x03, 0x50
        /*004a*/ 	.short	0x0000


	//----- nvinfo : EIATTR_MAXREG_COUNT
	.align		4
        /*004c*/ 	.byte	0x03, 0x1b
        /*004e*/ 	.short	0x00ff


	//----- nvinfo : EIATTR_NUM_BARRIERS
	.align		4
        /*0050*/ 	.byte	0x02, 0x4c
        /*0052*/ 	.byte	0x01
	.zero		1


	//----- nvinfo : EIATTR_MERCURY_ISA_VERSION
	.align		4
        /*0054*/ 	.byte	0x03, 0x5f
        /*0056*/ 	.short	0x0101


	//----- nvinfo : EIATTR_VRC_CTA_INIT_COUNT
	.align		4
        /*0058*/ 	.byte	0x02, 0x4a
	.zero		1
	.zero		1


	//----- nvinfo : EIATTR_EXIT_INSTR_OFFSETS
	.align		4
        /*005c*/ 	.byte	0x04, 0x1c
        /*005e*/ 	.short	(.L_131 - .L_130)


	//   ....[0]....
.L_130:
        /*0060*/ 	.word	0x00000810


	//   ....[1]....
        /*0064*/ 	.word	0x00000a20


	//----- nvinfo : EIATTR_CRS_STACK_SIZE
	.align		4
.L_131:
        /*0068*/ 	.byte	0x04, 0x1e
        /*006a*/ 	.short	(.L_133 - .L_132)
.L_132:
        /*006c*/ 	.word	0x00000000


	//----- nvinfo : EIATTR_CBANK_PARAM_SIZE
	.align		4
.L_133:
        /*0070*/ 	.byte	0x03, 0x19
        /*0072*/ 	.short	0x0014


	//----- nvinfo : EIATTR_PARAM_CBANK
	.align		4
        /*0074*/ 	.byte	0x04, 0x0a
        /*0076*/ 	.short	(.L_135 - .L_134)
	.align		4
.L_134:
        /*0078*/ 	.word	index@(.nv.constant0._Z14softmax_kernelPfiii)
        /*007c*/ 	.short	0x0380
        /*007e*/ 	.short	0x0014


	//----- nvinfo : EIATTR_SW_WAR
	.align		4
.L_135:
        /*0080*/ 	.byte	0x04, 0x36
        /*0082*/ 	.short	(.L_137 - .L_136)
.L_136:
        /*0084*/ 	.word	0x00000008
.L_137:


//--------------------- .nv.info._Z21compute_scores_kernelPKfS0_Pfiiii --------------------------
	.section	.nv.info._Z21compute_scores_kernelPKfS0_Pfiiii,"",@"SHT_CUDA_INFO"
	.sectionflags	@""
	.align	4


	//----- nvinfo : EIATTR_CUDA_API_VERSION
	.align		4
        /*0000*/ 	.byte	0x04, 0x37
        /*0002*/ 	.short	(.L_139 - .L_138)
.L_138:
        /*0004*/ 	.word	0x00000082


	//----- nvinfo : EIATTR_KPARAM_INFO
	.align		4
.L_139:
        /*0008*/ 	.byte	0x04, 0x17
        /*000a*/ 	.short	(.L_141 - .L_140)
.L_140:
        /*000c*/ 	.word	0x00000000
        /*0010*/ 	.short	0x0006
        /*0012*/ 	.short	0x0024
        /*0014*/ 	.byte	0x00, 0xf0, 0x11, 0x00


	//----- nvinfo : EIATTR_KPARAM_INFO
	.align		4
.L_141:
        /*0018*/ 	.byte	0x04, 0x17
        /*001a*/ 	.short	(.L_143 - .L_142)
.L_142:
        /*001c*/ 	.word	0x00000000
        /*0020*/ 	.short	0x0005
        /*0022*/ 	.short	0x0020
        /*0024*/ 	.byte	0x00, 0xf0, 0x11, 0x00


	//----- nvinfo : EIATTR_KPARAM_INFO
	.align		4
.L_143:
        /*0028*/ 	.byte	0x04, 0x17
        /*002a*/ 	.short	(.L_145 - .L_144)
.L_144:
        /*002c*/ 	.word	0x00000000
        /*0030*/ 	.short	0x0004
        /*0032*/ 	.short	0x001c
        /*0034*/ 	.byte	0x00, 0xf0, 0x11, 0x00


	//----- nvinfo : EIATTR_KPARAM_INFO
	.align		4
.L_145:
        /*0038*/ 	.byte	0x04, 0x17
        /*003a*/ 	.short	(.L_147 - .L_146)
.L_146:
        /*003c*/ 	.word	0x00000000
        /*0040*/ 	.short	0x0003
        /*0042*/ 	.short	0x0018
        /*0044*/ 	.byte	0x00, 0xf0, 0x11, 0x00


	//----- nvinfo : EIATTR_KPARAM_INFO
	.align		4
.L_147:
        /*0048*/ 	.byte	0x04, 0x17
        /*004a*/ 	.short	(.L_149 - .L_148)
.L_148:
        /*004c*/ 	.word	0x00000000
        /*0050*/ 	.short	0x0002
        /*0052*/ 	.short	0x0010
        /*0054*/ 	.byte	0x00, 0xf5, 0x21, 0x00


	//----- nvinfo : EIATTR_KPARAM_INFO
	.align		4
.L_149:
        /*0058*/ 	.byte	0x04, 0x17
        /*005a*/ 	.short	(.L_151 - .L_150)
.L_150:
        /*005c*/ 	.word	0x00000000
        /*0060*/ 	.short	0x0001
        /*0062*/ 	.short	0x0008
        /*0064*/ 	.byte	0x00, 0xf5, 0x21, 0x00


	//----- nvinfo : EIATTR_KPARAM_INFO
	.align		4
.L_151:
        /*0068*/ 	.byte	0x04, 0x17
        /*006a*/ 	.short	(.L_153 - .L_152)
.L_152:
        /*006c*/ 	.word	0x00000000
        /*0070*/ 	.short	0x0000
        /*0072*/ 	.short	0x0000
        /*0074*/ 	.byte	0x00, 0xf5, 0x21, 0x00


	//----- nvinfo : EIATTR_SPARSE_MMA_MASK
	.align		4
.L_153:
        /*0078*/ 	.byte	0x03, 0x50
        /*007a*/ 	.short	0x0000


	//----- nvinfo : EIATTR_MAXREG_COUNT
	.align		4
        /*007c*/ 	.byte	0x03, 0x1b
        /*007e*/ 	.short	0x00ff


	//----- nvinfo : EIATTR_NUM_BARRIERS
	.align		4
        /*0080*/ 	.byte	0x02, 0x4c
        /*0082*/ 	.byte	0x01
	.zero		1


	//----- nvinfo : EIATTR_MERCURY_ISA_VERSION
	.align		4
        /*0084*/ 	.byte	0x03, 0x5f
        /*0086*/ 	.short	0x0101


	//----- nvinfo : EIATTR_VRC_CTA_INIT_COUNT
	.align		4
        /*0088*/ 	.byte	0x02, 0x4a
	.zero		1
	.zero		1


	//----- nvinfo : EIATTR_EXIT_INSTR_OFFSETS
	.align		4
        /*008c*/ 	.byte	0x04, 0x1c
        /*008e*/ 	.short	(.L_155 - .L_154)


	//   ....[0]....
.L_154:
        /*0090*/ 	.word	0x00000f20


	//   ....[1]....
        /*0094*/ 	.word	0x00000f90


	//----- nvinfo : EIATTR_CRS_STACK_SIZE
	.align		4
.L_155:
        /*0098*/ 	.byte	0x04, 0x1e
        /*009a*/ 	.short	(.L_157 - .L_156)
.L_156:
        /*009c*/ 	.word	0x00000000


	//----- nvinfo : EIATTR_CBANK_PARAM_SIZE
	.align		4
.L_157:
        /*00a0*/ 	.byte	0x03, 0x19
        /*00a2*/ 	.short	0x0028


	//----- nvinfo : EIATTR_PARAM_CBANK
	.align		4
        /*00a4*/ 	.byte	0x04, 0x0a
        /*00a6*/ 	.short	(.L_159 - .L_158)
	.align		4
.L_158:
        /*00a8*/ 	.word	index@(.nv.constant0._Z21compute_scores_kernelPKfS0_Pfiiii)
        /*00ac*/ 	.short	0x0380
        /*00ae*/ 	.short	0x0028


	//----- nvinfo : EIATTR_SW_WAR
	.align		4
.L_159:
        /*00b0*/ 	.byte	0x04, 0x36
        /*00b2*/ 	.short	(.L_161 - .L_160)
.L_160:
        /*00b4*/ 	.word	0x00000008
.L_161:


//--------------------- .nv.info._Z13matmul_kernelPKfS0_Pfiii --------------------------
	.section	.nv.info._Z13matmul_kernelPKfS0_Pfiii,"",@"SHT_CUDA_INFO"
	.sectionflags	@""
	.align	4


	//----- nvinfo : EIATTR_CUDA_API_VERSION
	.align		4
        /*0000*/ 	.byte	0x04, 0x37
        /*0002*/ 	.short	(.L_163 - .L_162)
.L_162:
        /*0004*/ 	.word	0x00000082


	//----- nvinfo : EIATTR_KPARAM_INFO
	.align		4
.L_163:
        /*0008*/ 	.byte	0x04, 0x17
        /*000a*/ 	.short	(.L_165 - .L_164)
.L_164:
        /*000c*/ 	.word	0x00000000
        /*0010*/ 	.short	0x0005
        /*0012*/ 	.short	0x0020
        /*0014*/ 	.byte	0x00, 0xf0, 0x11, 0x00


	//----- nvinfo : EIATTR_KPARAM_INFO
	.align		4
.L_165:
        /*0018*/ 	.byte	0x04, 0x17
        /*001a*/ 	.short	(.L_167 - .L_166)
.L_166:
        /*001c*/ 	.word	0x00000000
        /*0020*/ 	.short	0x0004
        /*0022*/ 	.short	0x001c
        /*0024*/ 	.byte	0x00, 0xf0, 0x11, 0x00


	//----- nvinfo : EIATTR_KPARAM_INFO
	.align		4
.L_167:
        /*0028*/ 	.byte	0x04, 0x17
        /*002a*/ 	.short	(.L_169 - .L_168)
.L_168:
        /*002c*/ 	.word	0x00000000
        /*0030*/ 	.short	0x0003
        /*0032*/ 	.short	0x0018
        /*0034*/ 	.byte	0x00, 0xf0, 0x11, 0x00


	//----- nvinfo : EIATTR_KPARAM_INFO
	.align		4
.L_169:
        /*0038*/ 	.byte	0x04, 0x17
        /*003a*/ 	.short	(.L_171 - .L_170)
.L_170:
        /*003c*/ 	.word	0x00000000
        /*0040*/ 	.short	0x0002
        /*0042*/ 	.short	0x0010
        /*0044*/ 	.byte	0x00, 0xf5, 0x21, 0x00


	//----- nvinfo : EIATTR_KPARAM_INFO
	.align		4
.L_171:
        /*0048*/ 	.byte	0x04, 0x17
        /*004a*/ 	.short	(.L_173 - .L_172)
.L_172:
        /*004c*/ 	.word	0x00000000
        /*0050*/ 	.short	0x0001
        /*0052*/ 	.short	0x0008
        /*0054*/ 	.byte	0x00, 0xf5, 0x21, 0x00


	//----- nvinfo : EIATTR_KPARAM_INFO
	.align		4
.L_173:
        /*0058*/ 	.byte	0x04, 0x17
        /*005a*/ 	.short	(.L_175 - .L_174)
.L_174:
        /*005c*/ 	.word	0x00000000
        /*0060*/ 	.short	0x0000
        /*0062*/ 	.short	0x0000
        /*0064*/ 	.byte	0x00, 0xf5, 0x21, 0x00


	//----- nvinfo : EIATTR_SPARSE_MMA_MASK
	.align		4
.L_175:
        /*0068*/ 	.byte	0x03, 0x50
        /*006a*/ 	.short	0x0000


	//----- nvinfo : EIATTR_MAXREG_COUNT
	.align		4
        /*006c*/ 	.byte	0x03, 0x1b
        /*006e*/ 	.short	0x00ff


	//----- nvinfo : EIATTR_NUM_BARRIERS
	.align		4
        /*0070*/ 	.byte	0x02, 0x4c
        /*0072*/ 	.byte	0x01
	.zero		1


	//----- nvinfo : EIATTR_MERCURY_ISA_VERSION
	.align		4
        /*0074*/ 	.byte	0x03, 0x5f
        /*0076*/ 	.short	0x0101


	//----- nvinfo : EIATTR_VRC_CTA_INIT_COUNT
	.align		4
        /*0078*/ 	.byte	0x02, 0x4a
	.zero		1
	.zero		1


	//----- nvinfo : EIATTR_EXIT_INSTR_OFFSETS
	.align		4
        /*007c*/ 	.byte	0x04, 0x1c
        /*007e*/ 	.short	(.L_177 - .L_176)


	//   ....[0]....
.L_176:
        /*0080*/ 	.word	0x000005e0


	//   ....[1]....
        /*0084*/ 	.word	0x00000630


	//----- nvinfo : EIATTR_CBANK_PARAM_SIZE
	.align		4
.L_177:
        /*0088*/ 	.byte	0x03, 0x19
        /*008a*/ 	.short	0x0024


	//----- nvinfo : EIATTR_PARAM_CBANK
	.align		4
        /*008c*/ 	.byte	0x04, 0x0a
        /*008e*/ 	.short	(.L_179 - .L_178)
	.align		4
.L_178:
        /*0090*/ 	.word	index@(.nv.constant0._Z13matmul_kernelPKfS0_Pfiii)
        /*0094*/ 	.short	0x0380
        /*0096*/ 	.short	0x0024


	//----- nvinfo : EIATTR_SW_WAR
	.align		4
.L_179:
        /*0098*/ 	.byte	0x04, 0x36
        /*009a*/ 	.short	(.L_181 - .L_180)
.L_180:
        /*009c*/ 	.word	0x00000008
.L_181:


//--------------------- .nv.callgraph             --------------------------
	.section	.nv.callgraph,"",@"SHT_CUDA_CALLGRAPH"
	.align	4
	.sectionentsize	8
	.align		4
        /*0000*/ 	.word	0x00000000
	.align		4
        /*0004*/ 	.word	0xffffffff
	.align		4
        /*0008*/ 	.word	0x00000000
	.align		4
        /*000c*/ 	.word	0xfffffffe
	.align		4
        /*0010*/ 	.word	0x00000000
	.align		4
        /*0014*/ 	.word	0xfffffffd
	.align		4
        /*0018*/ 	.word	0x00000000
	.align		4
        /*001c*/ 	.word	0xfffffffc


//--------------------- .text._Z17layer_norm_kernelPKfPfiif --------------------------
	.section	.text._Z17layer_norm_kernelPKfPfiif,"ax",@progbits
	.align	128
        .global         _Z17layer_norm_kernelPKfPfiif
        .type           _Z17layer_norm_kernelPKfPfiif,@function
        .size           _Z17layer_norm_kernelPKfPfiif,(.L_x_77 - _Z17layer_norm_kernelPKfPfiif)
        .other          _Z17layer_norm_kernelPKfPfiif,@"STO_CUDA_ENTRY STV_DEFAULT"
_Z17layer_norm_kernelPKfPfiif:
.text._Z17layer_norm_kernelPKfPfiif:
[----:B------:R-:W-:Y:S08]  /*0000*/  LDC R1, c[0x0][0x37c] ;  /* 0x0000df00ff017b82 */ /* 0x000ff00000000800 */
[----:B------:R-:W0:Y:S08]  /*0010*/  S2UR UR6, SR_CTAID.X ;  /* 0x00000000000679c3 */ /* 0x000e300000002500 */
[----:B------:R-:W0:Y:S02]  /*0020*/  LDC R0, c[0x0][0x390] ;  /* 0x0000e400ff007b82 */ /* 0x000e240000000800 */
[----:B0-----:R-:W-:-:S13]  /*0030*/  ISETP.LE.AND P0, PT, R0, UR6, PT ;  /* 0x0000000600007c0c */ /* 0x001fda000bf03270 */
[----:B------:R-:W-:Y:S05]  /*0040*/  @P0 EXIT ;  /* 0x000000000000094d */ /* 0x000fea0003800000 */
[----:B------:R-:W0:Y:S01]  /*0050*/  S2R R2, SR_TID.X ;  /* 0x0000000000027919 */ /* 0x000e220000002100 */
[----:B------:R-:W0:Y:S01]  /*0060*/  LDC R11, c[0x0][0x394] ;  /* 0x0000e500ff0b7b82 */ /* 0x000e220000000800 */
[----:B------:R-:W1:Y:S01]  /*0070*/  LDCU.64 UR8, c[0x0][0x358] ;  /* 0x00006b00ff0877ac */ /* 0x000e620008000a00 */
[----:B------:R-:W-:Y:S01]  /*0080*/  BSSY.RECONVERGENT B0, `(.L_x_0) ;  /* 0x000000f000007945 */ /* 0x000fe20003800200 */
[----:B------:R-:W-:Y:S01]  /*0090*/  IMAD.MOV.U32 R3, RZ, RZ, RZ ;  /* 0x000000ffff037224 */ /* 0x000fe200078e00ff */
[----:B0-----:R-:W-:-:S13]  /*00a0*/  ISETP.GE.AND P0, PT, R2, R11, PT ;  /* 0x0000000b0200720c */ /* 0x001fda0003f06270 */
[----:B-1----:R-:W-:Y:S05]  /*00b0*/  @P0 BRA `(.L_x_1) ;  /* 0x00000000002c0947 */ /* 0x002fea0003800000 */
[----:B------:R-:W0:Y:S01]  /*00c0*/  LDC R9, c[0x0][0x360] ;  /* 0x0000d800ff097b82 */ /* 0x000e220000000800 */
[----:B------:R-:W-:Y:S02]  /*00d0*/  IMAD.MOV.U32 R3, RZ, RZ, RZ ;  /* 0x000000ffff037224 */ /* 0x000fe400078e00ff */
[----:B------:R-:W-:-:S05]  /*00e0*/  IMAD.MOV.U32 R0, RZ, RZ, R2 ;  /* 0x000000ffff007224 */ /* 0x000fca00078e0002 */
[----:B------:R-:W1:Y:S02]  /*00f0*/  LDC.64 R6, c[0x0][0x380] ;  /* 0x0000e000ff067b82 */ /* 0x000e640000000a00 */
.L_x_2:
[----:B------:R-:W-:-:S04]  /*0100*/  IMAD R5, R11, UR6, R0 ;  /* 0x000000060b057c24 */ /* 0x000fc8000f8e0200 */
[----:B-1----:R-:W-:-:S06]  /*0110*/  IMAD.WIDE R4, R5, 0x4, R6 ;  /* 0x0000000405047825 */ /* 0x002fcc00078e0206 */
[----:B------:R-:W2:Y:S01]  /*0120*/  LDG.E R4, desc[UR8][R4.64] ;  /* 0x0000000804047981 */ /* 0x000ea2000c1e1900 */
[----:B0-----:R-:W-:-:S05]  /*0130*/  IMAD.IADD R0, R9, 0x1, R0 ;  /* 0x0000000109007824 */ /* 0x001fca00078e0200 */
[----:B------:R-:W-:Y:S01]  /*0140*/  ISETP.GE.AND P0, PT, R0, R11, PT ;  /* 0x0000000b0000720c */ /* 0x000fe20003f06270 */
[----:B--2---:R-:W-:-:S12]  /*0150*/  FADD R3, R4, R3 ;  /* 0x0000000304037221 */ /* 0x004fd80000000000 */
[----:B------:R-:W-:Y:S05]  /*0160*/  @!P0 BRA `(.L_x_2) ;  /* 0xfffffffc00e48947 */ /* 0x000fea000383ffff */
.L_x_1:
[----:B------:R-:W-:Y:S05]  /*0170*/  BSYNC.RECONVERGENT B0 ;  /* 0x0000000000007941 */ /* 0x000fea0003800200 */
.L_x_0:
[----:B------:R-:W0:Y:S01]  /*0180*/  S2UR UR5, SR_CgaCtaId ;  /* 0x00000000000579c3 */ /* 0x000e220000008800 */
[----:B------:R-:W-:Y:S01]  /*0190*/  UMOV UR4, 0x400 ;  /* 0x0000040000047882 */ /* 0x000fe20000000000 */
[----:B------:R-:W1:Y:S02]  /*01a0*/  LDCU UR7, c[0x0][0x360] ;  /* 0x00006c00ff0777ac */ /* 0x000e640008000800 */
[----:B-1----:R-:W-:Y:S02]  /*01b0*/  UISETP.GE.U32.AND UP0, UPT, UR7, 0x2, UPT ;  /* 0x000000020700788c */ /* 0x002fe4000bf06070 */
[----:B0-----:R-:W-:-:S06]  /*01c0*/  ULEA UR4, UR5, UR4, 0x18 ;  /* 0x0000000405047291 */ /* 0x001fcc000f8ec0ff */
[----:B------:R-:W-:-:S05]  /*01d0*/  LEA R4, R2, UR4, 0x2 ;  /* 0x0000000402047c11 */ /* 0x000fca000f8e10ff */
[----:B------:R0:W-:Y:S01]  /*01e0*/  STS [R4], R3 ;  /* 0x0000000304007388 */ /* 0x0001e20000000800 */
[----:B------:R-:W-:Y:S06]  /*01f0*/  BAR.SYNC.DEFER_BLOCKING 0x0 ;  /* 0x0000000000007b1d */ /* 0x000fec0000010000 */
[----:B------:R-:W-:Y:S05]  /*0200*/  BRA.U !UP0, `(.L_x_3) ;  /* 0x0000000108307547 */ /* 0x000fea000b800000 */
[----:B------:R-:W-:-:S07]  /*0210*/  IMAD.U32 R0, RZ, RZ, UR7 ;  /* 0x00000007ff007e24 */ /* 0x000fce000f8e00ff */
.L_x_4:
[----:B------:R-:W-:-:S04]  /*0220*/  SHF.R.U32.HI R7, RZ, 0x1, R0 ;  /* 0x00000001ff077819 */ /* 0x000fc80000011600 */
[----:B------:R-:W-:-:S13]  /*0230*/  ISETP.GE.U32.AND P0, PT, R2, R7, PT ;  /* 0x000000070200720c */ /* 0x000fda0003f06070 */
[----:B0-----:R-:W-:Y:S01]  /*0240*/  @!P0 LEA R3, R7, R4, 0x2 ;  /* 0x0000000407038211 */ /* 0x001fe200078e10ff */
[----:B------:R-:W-:Y:S05]  /*0250*/  @!P0 LDS R6, [R4] ;  /* 0x0000000004068984 */ /* 0x000fea0000000800 */
[----:B------:R-:W0:Y:S02]  /*0260*/  @!P0 LDS R3, [R3] ;  /* 0x0000000003038984 */ /* 0x000e240000000800 */
[----:B0-----:R-:W-:-:S05]  /*0270*/  @!P0 FADD R5, R3, R6 ;  /* 0x0000000603058221 */ /* 0x001fca0000000000 */
[----:B------:R1:W-:Y:S01]  /*0280*/  @!P0 STS [R4], R5 ;  /* 0x0000000504008388 */ /* 0x0003e20000000800 */
[----:B------:R-:W-:Y:S01]  /*0290*/  BAR.SYNC.DEFER_BLOCKING 0x0 ;  /* 0x0000000000007b1d */ /* 0x000fe20000010000 */
[----:B------:R-:W-:Y:S01]  /*02a0*/  ISETP.GT.U32.AND P0, PT, R0, 0x3, PT ;  /* 0x000000030000780c */ /* 0x000fe20003f04070 */
[----:B------:R-:W-:-:S12]  /*02b0*/  IMAD.MOV.U32 R0, RZ, RZ, R7 ;  /* 0x000000ffff007224 */ /* 0x000fd800078e0007 */
[----:B-1----:R-:W-:Y:S05]  /*02c0*/  @P0 BRA `(.L_x_4) ;  /* 0xfffffffc00d40947 */ /* 0x002fea000383ffff */
.L_x_3:
[----:B------:R-:W1:Y:S01]  /*02d0*/  S2UR UR5, SR_CgaCtaId ;  /* 0x00000000000579c3 */ /* 0x000e620000008800 */
[----:B------:R-:W-:Y:S02]  /*02e0*/  UMOV UR4, 0x400 ;  /* 0x0000040000047882 */ /* 0x000fe40000000000 */
[----:B-1----:R-:W-:Y:S01]  /*02f0*/  ULEA UR4, UR5, UR4, 0x18 ;  /* 0x0000000405047291 */ /* 0x002fe2000f8ec0ff */
[----:B------:R-:W0:Y:S08]  /*0300*/  LDCU UR5, c[0x0][0x394] ;  /* 0x00007280ff0577ac */ /* 0x000e300008000800 */
[----:B------:R-:W1:Y:S01]  /*0310*/  LDS R0, [UR4] ;  /* 0x00000004ff007984 */ /* 0x000e620008000800 */
[----:B0-----:R-:W-:-:S02]  /*0320*/  I2FP.F32.S32 R3, UR5 ;  /* 0x0000000500037c45 */ /* 0x001fc40008201400 */
[----:B------:R-:W-:Y:S02]  /*0330*/  ISETP.GE.AND P2, PT, R2, UR5, PT ;  /* 0x0000000502007c0c */ /* 0x000fe4000bf46270 */
[----:B------:R-:W0:Y:S02]  /*0340*/  MUFU.RCP R6, R3 ;  /* 0x0000000300067308 */ /* 0x000e240000001000 */
[----:B0-----:R-:W-:-:S04]  /*0350*/  FFMA R5, -R3, R6, 1 ;  /* 0x3f80000003057423 */ /* 0x001fc80000000106 */
[----:B------:R-:W-:Y:S02]  /*0360*/  FFMA R5, R6, R5, R6 ;  /* 0x0000000506057223 */ /* 0x000fe40000000006 */
[----:B-1----:R-:W0:Y:S02]  /*0370*/  FCHK P0, R0, R3 ;  /* 0x0000000300007302 */ /* 0x002e240000000000 */
[----:B------:R-:W-:-:S04]  /*0380*/  FFMA R6, R0, R5, RZ ;  /* 0x0000000500067223 */ /* 0x000fc800000000ff */
[----:B------:R-:W-:-:S04]  /*0390*/  FFMA R7, -R3, R6, R0 ;  /* 0x0000000603077223 */ /* 0x000fc80000000100 */
[----:B------:R-:W-:Y:S01]  /*03a0*/  FFMA R5, R5, R7, R6 ;  /* 0x0000000705057223 */ /* 0x000fe20000000006 */
[----:B0-----:R-:W-:Y:S06]  /*03b0*/  @!P0 BRA `(.L_x_5) ;  /* 0x00000000000c8947 */ /* 0x001fec0003800000 */
[----:B------:R-:W-:-:S07]  /*03c0*/  MOV R6, 0x3e0 ;  /* 0x000003e000067802 */ /* 0x000fce0000000f00 */
[----:B------:R-:W-:Y:S05]  /*03d0*/  CALL.REL.NOINC `($__internal_0_$__cuda_sm3x_div_rn_noftz_f32_slowpath) ;  /* 0x0000000400207944 */ /* 0x000fea0003c00000 */
[----:B------:R-:W-:-:S07]  /*03e0*/  IMAD.MOV.U32 R5, RZ, RZ, R0 ;  /* 0x000000ffff057224 */ /* 0x000fce00078e0000 */
.L_x_5:
[----:B------:R-:W-:Y:S01]  /*03f0*/  BAR.SYNC.DEFER_BLOCKING 0x0 ;  /* 0x0000000000007b1d */ /* 0x000fe20000010000 */
[----:B------:R-:W-:-:S05]  /*0400*/  IMAD.MOV.U32 R11, RZ, RZ, RZ ;  /* 0x000000ffff0b7224 */ /* 0x000fca00078e00ff */
[----:B------:R-:W-:Y:S04]  /*0410*/  BSSY.RECONVERGENT B0, `(.L_x_6) ;  /* 0x000000e000007945 */ /* 0x000fe80003800200 */
[----:B------:R-:W-:Y:S05]  /*0420*/  @P2 BRA `(.L_x_7) ;  /* 0x0000000000302947 */ /* 0x000fea0003800000 */
[----:B------:R-:W0:Y:S01]  /*0430*/  LDC R13, c[0x0][0x394] ;  /* 0x0000e500ff0d7b82 */ /* 0x000e220000000800 */
[----:B------:R-:W-:Y:S01]  /*0440*/  IMAD.MOV.U32 R11, RZ, RZ, RZ ;  /* 0x000000ffff0b7224 */ /* 0x000fe200078e00ff */
[----:B------:R-:W-:-:S06]  /*0450*/  MOV R0, R2 ;  /* 0x0000000200007202 */ /* 0x000fcc0000000f00 */
[----:B------:R-:W1:Y:S02]  /*0460*/  LDC.64 R8, c[0x0][0x380] ;  /* 0x0000e000ff087b82 */ /* 0x000e640000000a00 */
.L_x_8:
[----:B0-----:R-:W-:-:S04]  /*0470*/  IMAD R7, R13, UR6, R0 ;  /* 0x000000060d077c24 */ /* 0x001fc8000f8e0200 */
[----:B-1----:R-:W-:-:S06]  /*0480*/  IMAD.WIDE R6, R7, 0x4, R8 ;  /* 0x0000000407067825 */ /* 0x002fcc00078e0208 */
[----:B------:R-:W2:Y:S01]  /*0490*/  LDG.E R6, desc[UR8][R6.64] ;  /* 0x0000000806067981 */ /* 0x000ea2000c1e1900 */
[----:B------:R-:W-:-:S05]  /*04a0*/  VIADD R0, R0, UR7 ;  /* 0x0000000700007c36 */ /* 0x000fca0008000000 */
[----:B------:R-:W-:Y:S01]  /*04b0*/  ISETP.GE.AND P0, PT, R0, R13, PT ;  /* 0x0000000d0000720c */ /* 0x000fe20003f06270 */
[----:B--2---:R-:W-:-:S04]  /*04c0*/  FADD R10, R6, -R5 ;  /* 0x80000005060a7221 */ /* 0x004fc80000000000 */
[----:B------:R-:W-:-:S08]  /*04d0*/  FFMA R11, R10, R10, R11 ;  /* 0x0000000a0a0b7223 */ /* 0x000fd0000000000b */
[----:B------:R-:W-:Y:S05]  /*04e0*/  @!P0 BRA `(.L_x_8) ;  /* 0xfffffffc00e08947 */ /* 0x000fea000383ffff */
.L_x_7:
[----:B------:R-:W-:Y:S05]  /*04f0*/  BSYNC.RECONVERGENT B0 ;  /* 0x0000000000007941 */ /* 0x000fea0003800200 */
.L_x_6:
[----:B------:R0:W-:Y:S01]  /*0500*/  STS [R4], R11 ;  /* 0x0000000b04007388 */ /* 0x0001e20000000800 */
[----:B------:R-:W-:Y:S01]  /*0510*/  UISETP.GE.U32.AND UP0, UPT, UR7, 0x2, UPT ;  /* 0x000000020700788c */ /* 0x000fe2000bf06070 */
[----:B------:R-:W-:Y:S08]  /*0520*/  BAR.SYNC.DEFER_BLOCKING 0x0 ;  /* 0x0000000000007b1d */ /* 0x000ff00000010000 */
[----:B0-----:R-:W-:Y:S05]  /*0530*/  BRA.U !UP0, `(.L_x_9) ;  /* 0x0000000108307547 */ /* 0x001fea000b800000 */
[----:B------:R-:W-:-:S07]  /*0540*/  IMAD.U32 R0, RZ, RZ, UR7 ;  /* 0x00000007ff007e24 */ /* 0x000fce000f8e00ff */
.L_x_10:
[----:B------:R-:W-:-:S04]  /*0550*/  SHF.R.U32.HI R9, RZ, 0x1, R0 ;  /* 0x00000001ff097819 */ /* 0x000fc80000011600 */
[----:B------:R-:W-:-:S13]  /*0560*/  ISETP.GE.U32.AND P0, PT, R2, R9, PT ;  /* 0x000000090200720c */ /* 0x000fda0003f06070 */
[----:B------:R-:W-:Y:S01]  /*0570*/  @!P0 IMAD R6, R9, 0x4, R4 ;  /* 0x0000000409068824 */ /* 0x000fe200078e0204 */
[----:B------:R-:W-:Y:S05]  /*0580*/  @!P0 LDS R7, [R4] ;  /* 0x0000000004078984 */ /* 0x000fea0000000800 */
[----:B------:R-:W0:Y:S02]  /*0590*/  @!P0 LDS R6, [R6] ;  /* 0x0000000006068984 */ /* 0x000e240000000800 */
[----:B0-----:R-:W-:-:S05]  /*05a0*/  @!P0 FADD R7, R6, R7 ;  /* 0x0000000706078221 */ /* 0x001fca0000000000 */
[----:B------:R0:W-:Y:S01]  /*05b0*/  @!P0 STS [R4], R7 ;  /* 0x0000000704008388 */ /* 0x0001e20000000800 */
[----:B------:R-:W-:Y:S01]  /*05c0*/  BAR.SYNC.DEFER_BLOCKING 0x0 ;  /* 0x0000000000007b1d */ /* 0x000fe20000010000 */
[----:B------:R-:W-:Y:S01]  /*05d0*/  ISETP.GT.U32.AND P0, PT, R0, 0x3, PT ;  /* 0x000000030000780c */ /* 0x000fe20003f04070 */
[----:B------:R-:W-:-:S12]  /*05e0*/  IMAD.MOV.U32 R0, RZ, RZ, R9 ;  /* 0x000000ffff007224 */ /* 0x000fd800078e0009 */
[----:B0-----:R-:W-:Y:S05]  /*05f0*/  @P0 BRA `(.L_x_10) ;  /* 0xfffffffc00d40947 */ /* 0x001fea000383ffff */
.L_x_9:
[----:B------:R-:W0:Y:S01]  /*0600*/  S2UR UR5, SR_CgaCtaId ;  /* 0x00000000000579c3 */ /* 0x000e220000008800 */
[----:B------:R-:W-:Y:S01]  /*0610*/  UMOV UR4, 0x400 ;  /* 0x0000040000047882 */ /* 0x000fe20000000000 */
[----:B------:R-:W1:Y:S02]  /*0620*/  MUFU.RCP R0, R3 ;  /* 0x0000000300007308 */ /* 0x000e640000001000 */
[----:B-1----:R-:W-:-:S04]  /*0630*/  FFMA R7, -R3, R0, 1 ;  /* 0x3f80000003077423 */ /* 0x002fc80000000100 */
[----:B------:R-:W-:Y:S01]  /*0640*/  FFMA R0, R0, R7, R0 ;  /* 0x0000000700007223 */ /* 0x000fe20000000000 */
[----:B0-----:R-:W-:-:S09]  /*0650*/  ULEA UR4, UR5, UR4, 0x18 ;  /* 0x0000000405047291 */ /* 0x001fd2000f8ec0ff */
[----:B------:R-:W0:Y:S02]  /*0660*/  LDS R4, [UR4] ;  /* 0x00000004ff047984 */ /* 0x000e240008000800 */
[----:B------:R-:W1:Y:S02]  /*0670*/  LDCU UR4, c[0x0][0x394] ;  /* 0x00007280ff0477ac */ /* 0x000e640008000800 */
[----:B-1----:R-:W-:Y:S01]  /*0680*/  ISETP.GE.AND P2, PT, R2, UR4, PT ;  /* 0x0000000402007c0c */ /* 0x002fe2000bf46270 */
[----:B0-----:R-:W0:Y:S01]  /*0690*/  FCHK P0, R4, R3 ;  /* 0x0000000304007302 */ /* 0x001e220000000000 */
[----:B------:R-:W-:-:S04]  /*06a0*/  FFMA R7, R0, R4, RZ ;  /* 0x0000000400077223 */ /* 0x000fc800000000ff */
[----:B------:R-:W-:-:S04]  /*06b0*/  FFMA R6, -R3, R7, R4 ;  /* 0x0000000703067223 */ /* 0x000fc80000000104 */
[----:B------:R-:W-:Y:S01]  /*06c0*/  FFMA R0, R0, R6, R7 ;  /* 0x0000000600007223 */ /* 0x000fe20000000007 */
[----:B0-----:R-:W-:Y:S06]  /*06d0*/  @!P0 BRA `(.L_x_11) ;  /* 0x00000000000c8947 */ /* 0x001fec0003800000 */
[----:B------:R-:W-:Y:S02]  /*06e0*/  MOV R0, R4 ;  /* 0x0000000400007202 */ /* 0x000fe40000000f00 */
[----:B------:R-:W-:-:S07]  /*06f0*/  MOV R6, 0x710 ;  /* 0x0000071000067802 */ /* 0x000fce0000000f00 */
[----:B------:R-:W-:Y:S05]  /*0700*/  CALL.REL.NOINC `($__internal_0_$__cuda_sm3x_div_rn_noftz_f32_slowpath) ;  /* 0x0000000000547944 */ /* 0x000fea0003c00000 */
.L_x_11:
[----:B------:R-:W0:Y:S02]  /*0710*/  LDCU UR4, c[0x0][0x398] ;  /* 0x00007300ff0477ac */ /* 0x000e240008000800 */
[----:B0-----:R-:W-:Y:S01]  /*0720*/  FADD R0, R0, UR4 ;  /* 0x0000000400007e21 */ /* 0x001fe20008000000 */
[----:B------:R-:W-:Y:S06]  /*0730*/  @P2 EXIT ;  /* 0x000000000000294d */ /* 0x000fec0003800000 */
[C---:B------:R-:W-:Y:S01]  /*0740*/  FSETP.GEU.AND P0, PT, |R0|.reuse, 1.175494350822287508e-38, PT ;  /* 0x008000000000780b */ /* 0x040fe20003f0e200 */
[----:B------:R-:W0:Y:S08]  /*0750*/  LDC R17, c[0x0][0x394] ;  /* 0x0000e500ff117b82 */ /* 0x000e300000000800 */
[----:B------:R-:W1:Y:S04]  /*0760*/  LDC.64 R12, c[0x0][0x380] ;  /* 0x0000e000ff0c7b82 */ /* 0x000e680000000a00 */
[----:B------:R-:W-:-:S04]  /*0770*/  @!P0 FMUL R0, R0, 16777216 ;  /* 0x4b80000000008820 */ /* 0x000fc80000400000 */
[----:B------:R-:W2:Y:S01]  /*0780*/  LDC.64 R10, c[0x0][0x388] ;  /* 0x0000e200ff0a7b82 */ /* 0x000ea20000000a00 */
[----:B------:R-:W3:Y:S02]  /*0790*/  MUFU.RSQ R3, R0 ;  /* 0x0000000000037308 */ /* 0x000ee40000001400 */
[----:B---3--:R-:W-:-:S07]  /*07a0*/  @!P0 FMUL R3, R3, 4096 ;  /* 0x4580000003038820 */ /* 0x008fce0000400000 */
.L_x_12:
[----:B0--3--:R-:W-:-:S04]  /*07b0*/  IMAD R9, R17, UR6, R2 ;  /* 0x0000000611097c24 */ /* 0x009fc8000f8e0202 */
[----:B-1----:R-:W-:-:S06]  /*07c0*/  IMAD.WIDE R6, R9, 0x4, R12 ;  /* 0x0000000409067825 */ /* 0x002fcc00078e020c */
[----:B------:R-:W3:Y:S01]  /*07d0*/  LDG.E R6, desc[UR8][R6.64] ;  /* 0x0000000806067981 */ /* 0x000ee2000c1e1900 */
[----:B--2---:R-:W-:-:S04]  /*07e0*/  IMAD.WIDE R8, R9, 0x4, R10 ;  /* 0x0000000409087825 */ /* 0x004fc800078e020a */
[----:B------:R-:W-:-:S05]  /*07f0*/  VIADD R2, R2, UR7 ;  /* 0x0000000702027c36 */ /* 0x000fca0008000000 */
[----:B------:R-:W-:Y:S01]  /*0800*/  ISETP.GE.AND P0, PT, R2, R17, PT ;  /* 0x000000110200720c */ /* 0x000fe20003f06270 */
[----:B---3--:R-:W-:-:S04]  /*0810*/  FADD R0, R6, -R5 ;  /* 0x8000000506007221 */ /* 0x008fc80000000000 */
[----:B------:R-:W-:-:S05]  /*0820*/  FMUL R15, R3, R0 ;  /* 0x00000000030f7220 */ /* 0x000fca0000400000 */
[----:B------:R3:W-:Y:S03]  /*0830*/  STG.E desc[UR8][R8.64], R15 ;  /* 0x0000000f08007986 */ /* 0x0007e6000c101908 */
[----:B------:R-:W-:Y:S05]  /*0840*/  @!P0 BRA `(.L_x_12) ;  /* 0xfffffffc00d88947 */ /* 0x000fea000383ffff */
[----:B------:R-:W-:Y:S05]  /*0850*/  EXIT ;  /* 0x000000000000794d */ /* 0x000fea0003800000 */
        .weak           $__internal_0_$__cuda_sm3x_div_rn_noftz_f32_slowpath
        .type           $__internal_0_$__cuda_sm3x_div_rn_noftz_f32_slowpath,@function
        .size           $__internal_0_$__cuda_sm3x_div_rn_noftz_f32_slowpath,(.L_x_77 - $__internal_0_$__cuda_sm3x_div_rn_noftz_f32_slowpath)
$__internal_0_$__cuda_sm3x_div_rn_noftz_f32_slowpath:
[--C-:B------:R-:W-:Y:S02]  /*0860*/  SHF.R.U32.HI R8, RZ, 0x17, R3.reuse ;  /* 0x00000017ff087819 */ /* 0x100fe40000011603 */
[----:B------:R-:W-:Y:S02]  /*0870*/  SHF.R.U32.HI R7, RZ, 0x17, R0 ;  /* 0x00000017ff077819 */ /* 0x000fe40000011600 */
[----:B------:R-:W-:Y:S02]  /*0880*/  LOP3.LUT R14, R8, 0xff, RZ, 0xc0, !PT ;  /* 0x000000ff080e7812 */ /* 0x000fe400078ec0ff */
[----:B------:R-:W-:Y:S01]  /*0890*/  LOP3.LUT R12, R7, 0xff, RZ, 0xc0, !PT ;  /* 0x000000ff070c7812 */ /* 0x000fe200078ec0ff */
[----:B------:R-:W-:Y:S02]  /*08a0*/  IMAD.MOV.U32 R7, RZ, RZ, R3 ;  /* 0x000000ffff077224 */ /* 0x000fe400078e0003 */
[----:B------:R-:W-:Y:S02]  /*08b0*/  VIADD R10, R14, 0xffffffff ;  /* 0xffffffff0e0a7836 */ /* 0x000fe40000000000 */
[----:B------:R-:W-:-:S03]  /*08c0*/  VIADD R9, R12, 0xffffffff ;  /* 0xffffffff0c097836 */ /* 0x000fc60000000000 */
[----:B------:R-:W-:-:S04]  /*08d0*/  ISETP.GT.U32.AND P0, PT, R10, 0xfd, PT ;  /* 0x000000fd0a00780c */ /* 0x000fc80003f04070 */
[----:B------:R-:W-:-:S13]  /*08e0*/  ISETP.GT.U32.OR P0, PT, R9, 0xfd, P0 ;  /* 0x000000fd0900780c */ /* 0x000fda0000704470 */
[----:B------:R-:W-:Y:S01]  /*08f0*/  @!P0 MOV R8, RZ ;  /* 0x000000ff00088202 */ /* 0x000fe20000000f00 */
[----:B------:R-:W-:Y:S06]  /*0900*/  @!P0 BRA `(.L_x_13) ;  /* 0x00000000005c8947 */ /* 0x000fec0003800000 */
[----:B------:R-:W-:Y:S02]  /*0910*/  FSETP.GTU.FTZ.AND P0, PT, |R0|, +INF , PT ;  /* 0x7f8000000000780b */ /* 0x000fe40003f1c200 */
[----:B------:R-:W-:-:S04]  /*0920*/  FSETP.GTU.FTZ.AND P1, PT, |R3|, +INF , PT ;  /* 0x7f8000000300780b */ /* 0x000fc80003f3c200 */
[----:B------:R-:W-:-:S13]  /*0930*/  PLOP3.LUT P0, PT, P0, P1, PT, 0xf8, 0x8f ;  /* 0x00000000008f781c */ /* 0x000fda0000703f70 */
[----:B------:R-:W-:Y:S05]  /*0940*/  @P0 BRA `(.L_x_14) ;  /* 0x0000000400440947 */ /* 0x000fea0003800000 */
[----:B------:R-:W-:-:S13]  /*0950*/  LOP3.LUT P0, RZ, R7, 0x7fffffff, R0, 0xc8, !PT ;  /* 0x7fffffff07ff7812 */ /* 0x000fda000780c800 */
[----:B------:R-:W-:Y:S05]  /*0960*/  @!P0 BRA `(.L_x_15) ;  /* 0x0000000400348947 */ /* 0x000fea0003800000 */
[C---:B------:R-:W-:Y:S02]  /*0970*/  FSETP.NEU.FTZ.AND P3, PT, |R0|.reuse, +INF , PT ;  /* 0x7f8000000000780b */ /* 0x040fe40003f7d200 */
[----:B------:R-:W-:Y:S02]  /*0980*/  FSETP.NEU.FTZ.AND P1, PT, |R3|, +INF , PT ;  /* 0x7f8000000300780b */ /* 0x000fe40003f3d200 */
[----:B------:R-:W-:-:S11]  /*0990*/  FSETP.NEU.FTZ.AND P0, PT, |R0|, +INF , PT ;  /* 0x7f8000000000780b */ /* 0x000fd60003f1d200 */
[----:B------:R-:W-:Y:S05]  /*09a0*/  @!P1 BRA !P3, `(.L_x_15) ;  /* 0x0000000400249947 */ /* 0x000fea0005800000 */
[----:B------:R-:W-:-:S04]  /*09b0*/  LOP3.LUT P3, RZ, R0, 0x7fffffff, RZ, 0xc0, !PT ;  /* 0x7fffffff00ff7812 */ /* 0x000fc8000786c0ff */
[----:B------:R-:W-:-:S13]  /*09c0*/  PLOP3.LUT P1, PT, P1, P3, PT, 0x2f, 0xf2 ;  /* 0x0000000000f2781c */ /* 0x000fda0000f26577 */
[----:B------:R-:W-:Y:S05]  /*09d0*/  @P1 BRA `(.L_x_16) ;  /* 0x0000000400101947 */ /* 0x000fea0003800000 */
[----:B------:R-:W-:-:S04]  /*09e0*/  LOP3.LUT P1, RZ, R7, 0x7fffffff, RZ, 0xc0, !PT ;  /* 0x7fffffff07ff7812 */ /* 0x000fc8000782c0ff */
[----:B------:R-:W-:-:S13]  /*09f0*/  PLOP3.LUT P0, PT, P0, P1, PT, 0x2f, 0xf2 ;  /* 0x0000000000f2781c */ /* 0x000fda0000702577 */
[----:B------:R-:W-:Y:S05]  /*0a00*/  @P0 BRA `(.L_x_17) ;  /* 0x0000000000f80947 */ /* 0x000fea0003800000 */
[----:B------:R-:W-:Y:S02]  /*0a10*/  ISETP.GE.AND P0, PT, R9, RZ, PT ;  /* 0x000000ff0900720c */ /* 0x000fe40003f06270 */
[----:B------:R-:W-:-:S11]  /*0a20*/  ISETP.GE.AND P1, PT, R10, RZ, PT ;  /* 0x000000ff0a00720c */ /* 0x000fd60003f26270 */
[----:B------:R-:W-:Y:S02]  /*0a30*/  @P0 IMAD.MOV.U32 R8, RZ, RZ, RZ ;  /* 0x000000ffff080224 */ /* 0x000fe400078e00ff */
[----:B------:R-:W-:Y:S01]  /*0a40*/  @!P0 FFMA R0, R0, 1.84467440737095516160e+19, RZ ;  /* 0x5f80000000008823 */ /* 0x000fe200000000ff */
[----:B------:R-:W-:Y:S02]  /*0a50*/  @!P0 IMAD.MOV.U32 R8, RZ, RZ, -0x40 ;  /* 0xffffffc0ff088424 */ /* 0x000fe400078e00ff */
[----:B------:R-:W-:Y:S02]  /*0a60*/  @!P1 FFMA R7, R3, 1.84467440737095516160e+19, RZ ;  /* 0x5f80000003079823 */ /* 0x000fe400000000ff */
[----:B------:R-:W-:-:S07]  /*0a70*/  @!P1 VIADD R8, R8, 0x40 ;  /* 0x0000004008089836 */ /* 0x000fce0000000000 */
.L_x_13:
[----:B------:R-:W-:-:S05]  /*0a80*/  LEA R10, R14, 0xc0800000, 0x17 ;  /* 0xc08000000e0a7811 */ /* 0x000fca00078eb8ff */
[----:B------:R-:W-:Y:S01]  /*0a90*/  IMAD.IADD R10, R7, 0x1, -R10 ;  /* 0x00000001070a7824 */ /* 0x000fe200078e0a0a */
[----:B------:R-:W-:-:S03]  /*0aa0*/  IADD3 R7, PT, PT, R12, -0x7f, RZ ;  /* 0xffffff810c077810 */ /* 0x000fc60007ffe0ff */
[----:B------:R-:W0:Y:S01]  /*0ab0*/  MUFU.RCP R9, R10 ;  /* 0x0000000a00097308 */ /* 0x000e220000001000 */
[----:B------:R-:W-:Y:S01]  /*0ac0*/  FADD.FTZ R11, -R10, -RZ ;  /* 0x800000ff0a0b7221 */ /* 0x000fe20000010100 */
[----:B------:R-:W-:-:S03]  /*0ad0*/  IMAD R0, R7, -0x800000, R0 ;  /* 0xff80000007007824 */ /* 0x000fc600078e0200 */
[----:B0-----:R-:W-:-:S04]  /*0ae0*/  FFMA R12, R9, R11, 1 ;  /* 0x3f800000090c7423 */ /* 0x001fc8000000000b */
[----:B------:R-:W-:-:S04]  /*0af0*/  FFMA R16, R9, R12, R9 ;  /* 0x0000000c09107223 */ /* 0x000fc80000000009 */
[----:B------:R-:W-:-:S04]  /*0b00*/  FFMA R9, R0, R16, RZ ;  /* 0x0000001000097223 */ /* 0x000fc800000000ff */
[----:B------:R-:W-:-:S04]  /*0b10*/  FFMA R12, R11, R9, R0 ;  /* 0x000000090b0c7223 */ /* 0x000fc80000000000 */
[----:B------:R-:W-:Y:S01]  /*0b20*/  FFMA R13, R16, R12, R9 ;  /* 0x0000000c100d7223 */ /* 0x000fe20000000009 */
[----:B------:R-:W-:-:S03]  /*0b30*/  IADD3 R9, PT, PT, R7, 0x7f, -R14 ;  /* 0x0000007f07097810 */ /* 0x000fc60007ffe80e */
[----:B------:R-:W-:Y:S02]  /*0b40*/  FFMA R12, R11, R13, R0 ;  /* 0x0000000d0b0c7223 */ /* 0x000fe40000000000 */
[----:B------:R-:W-:Y:S02]  /*0b50*/  IMAD.IADD R9, R9, 0x1, R8 ;  /* 0x0000000109097824 */ /* 0x000fe400078e0208 */
[----:B------:R-:W-:-:S05]  /*0b60*/  FFMA R0, R16, R12, R13 ;  /* 0x0000000c10007223 */ /* 0x000fca000000000d */
[----:B------:R-:W-:-:S04]  /*0b70*/  SHF.R.U32.HI R7, RZ, 0x17, R0 ;  /* 0x00000017ff077819 */ /* 0x000fc80000011600 */
[----:B------:R-:W-:-:S05]  /*0b80*/  LOP3.LUT R7, R7, 0xff, RZ, 0xc0, !PT ;  /* 0x000000ff07077812 */ /* 0x000fca00078ec0ff */
[----:B------:R-:W-:-:S04]  /*0b90*/  IMAD.IADD R11, R7, 0x1, R9 ;  /* 0x00000001070b7824 */ /* 0x000fc800078e0209 */
[----:B------:R-:W-:-:S05]  /*0ba0*/  VIADD R7, R11, 0xffffffff ;  /* 0xffffffff0b077836 */ /* 0x000fca0000000000 */
[----:B------:R-:W-:-:S13]  /*0bb0*/  ISETP.GE.U32.AND P0, PT, R7, 0xfe, PT ;  /* 0x000000fe0700780c */ /* 0x000fda0003f06070 */
[----:B------:R-:W-:Y:S05]  /*0bc0*/  @!P0 BRA `(.L_x_18) ;  /* 0x0000000000808947 */ /* 0x000fea0003800000 */
[----:B------:R-:W-:-:S13]  /*0bd0*/  ISETP.GT.AND P0, PT, R11, 0xfe, PT ;  /* 0x000000fe0b00780c */ /* 0x000fda0003f04270 */
[----:B------:R-:W-:Y:S05]  /*0be0*/  @P0 BRA `(.L_x_19) ;  /* 0x00000000006c0947 */ /* 0x000fea0003800000 */
[----:B------:R-:W-:-:S13]  /*0bf0*/  ISETP.GE.AND P0, PT, R11, 0x1, PT ;  /* 0x000000010b00780c */ /* 0x000fda0003f06270 */
[----:B------:R-:W-:Y:S05]  /*0c00*/  @P0 BRA `(.L_x_20) ;  /* 0x0000000000980947 */ /* 0x000fea0003800000 */
[----:B------:R-:W-:Y:S02]  /*0c10*/  ISETP.GE.AND P0, PT, R11, -0x18, PT ;  /* 0xffffffe80b00780c */ /* 0x000fe40003f06270 */
[----:B------:R-:W-:-:S11]  /*0c20*/  LOP3.LUT R0, R0, 0x80000000, RZ, 0xc0, !PT ;  /* 0x8000000000007812 */ /* 0x000fd600078ec0ff */
[----:B------:R-:W-:Y:S05]  /*0c30*/  @!P0 BRA `(.L_x_20) ;  /* 0x00000000008c8947 */ /* 0x000fea0003800000 */
[CCC-:B------:R-:W-:Y:S01]  /*0c40*/  FFMA.RZ R7, R16.reuse, R12.reuse, R13.reuse ;  /* 0x0000000c10077223 */ /* 0x1c0fe2000000c00d */
[C---:B------:R-:W-:Y:S02]  /*0c50*/  VIADD R10, R11.reuse, 0x20 ;  /* 0x000000200b0a7836 */ /* 0x040fe40000000000 */
[CCC-:B------:R-:W-:Y:S01]  /*0c60*/  FFMA.RM R8, R16.reuse, R12.reuse, R13.reuse ;  /* 0x0000000c10087223 */ /* 0x1c0fe2000000400d */
[----:B------:R-:W-:Y:S02]  /*0c70*/  ISETP.NE.AND P3, PT, R11, RZ, PT ;  /* 0x000000ff0b00720c */ /* 0x000fe40003f65270 */
[----:B------:R-:W-:Y:S01]  /*0c80*/  LOP3.LUT R9, R7, 0x7fffff, RZ, 0xc0, !PT ;  /* 0x007fffff07097812 */ /* 0x000fe200078ec0ff */
[----:B------:R-:W-:Y:S01]  /*0c90*/  FFMA.RP R7, R16, R12, R13 ;  /* 0x0000000c10077223 */ /* 0x000fe2000000800d */
[----:B------:R-:W-:Y:S02]  /*0ca0*/  ISETP.NE.AND P1, PT, R11, RZ, PT ;  /* 0x000000ff0b00720c */ /* 0x000fe40003f25270 */
[----:B------:R-:W-:-:S02]  /*0cb0*/  LOP3.LUT R9, R9, 0x800000, RZ, 0xfc, !PT ;  /* 0x0080000009097812 */ /* 0x000fc400078efcff */
[----:B------:R-:W-:Y:S02]  /*0cc0*/  IADD3 R11, PT, PT, -R11, RZ, RZ ;  /* 0x000000ff0b0b7210 */ /* 0x000fe40007ffe1ff */
[----:B------:R-:W-:Y:S02]  /*0cd0*/  SHF.L.U32 R10, R9, R10, RZ ;  /* 0x0000000a090a7219 */ /* 0x000fe400000006ff */
[----:B------:R-:W-:Y:S02]  /*0ce0*/  FSETP.NEU.FTZ.AND P0, PT, R7, R8, PT ;  /* 0x000000080700720b */ /* 0x000fe40003f1d000 */
[----:B------:R-:W-:Y:S02]  /*0cf0*/  SEL R8, R11, RZ, P3 ;  /* 0x000000ff0b087207 */ /* 0x000fe40001800000 */
[----:B------:R-:W-:Y:S02]  /*0d00*/  ISETP.NE.AND P1, PT, R10, RZ, P1 ;  /* 0x000000ff0a00720c */ /* 0x000fe40000f25270 */
[----:B------:R-:W-:-:S02]  /*0d10*/  SHF.R.U32.HI R8, RZ, R8, R9 ;  /* 0x00000008ff087219 */ /* 0x000fc40000011609 */
[----:B------:R-:W-:Y:S02]  /*0d20*/  PLOP3.LUT P0, PT, P0, P1, PT, 0xf8, 0x8f ;  /* 0x00000000008f781c */ /* 0x000fe40000703f70 */
[----:B------:R-:W-:Y:S02]  /*0d30*/  SHF.R.U32.HI R10, RZ, 0x1, R8 ;  /* 0x00000001ff0a7819 */ /* 0x000fe40000011608 */
[----:B------:R-:W-:-:S04]  /*0d40*/  SEL R7, RZ, 0x1, !P0 ;  /* 0x00000001ff077807 */ /* 0x000fc80004000000 */
[----:B------:R-:W-:-:S04]  /*0d50*/  LOP3.LUT R7, R7, 0x1, R10, 0xf8, !PT ;  /* 0x0000000107077812 */ /* 0x000fc800078ef80a */
[----:B------:R-:W-:-:S05]  /*0d60*/  LOP3.LUT R7, R7, R8, RZ, 0xc0, !PT ;  /* 0x0000000807077212 */ /* 0x000fca00078ec0ff */
[----:B------:R-:W-:-:S05]  /*0d70*/  IMAD.IADD R7, R10, 0x1, R7 ;  /* 0x000000010a077824 */ /* 0x000fca00078e0207 */
[----:B------:R-:W-:Y:S01]  /*0d80*/  LOP3.LUT R0, R7, R0, RZ, 0xfc, !PT ;  /* 0x0000000007007212 */ /* 0x000fe200078efcff */
[----:B------:R-:W-:Y:S06]  /*0d90*/  BRA `(.L_x_20) ;  /* 0x0000000000347947 */ /* 0x000fec0003800000 */
.L_x_19:
[----:B------:R-:W-:-:S04]  /*0da0*/  LOP3.LUT R0, R0, 0x80000000, RZ, 0xc0, !PT ;  /* 0x8000000000007812 */ /* 0x000fc800078ec0ff */
[----:B------:R-:W-:Y:S01]  /*0db0*/  LOP3.LUT R0, R0, 0x7f800000, RZ, 0xfc, !PT ;  /* 0x7f80000000007812 */ /* 0x000fe200078efcff */
[----:B------:R-:W-:Y:S06]  /*0dc0*/  BRA `(.L_x_20) ;  /* 0x0000000000287947 */ /* 0x000fec0003800000 */
.L_x_18:
[----:B------:R-:W-:Y:S01]  /*0dd0*/  IMAD R0, R9, 0x800000, R0 ;  /* 0x0080000009007824 */ /* 0x000fe200078e0200 */
[----:B------:R-:W-:Y:S06]  /*0de0*/  BRA `(.L_x_20) ;  /* 0x0000000000207947 */ /* 0x000fec0003800000 */
.L_x_17:
[----:B------:R-:W-:-:S04]  /*0df0*/  LOP3.LUT R0, R7, 0x80000000, R0, 0x48, !PT ;  /* 0x8000000007007812 */ /* 0x000fc800078e4800 */
[----:B------:R-:W-:Y:S01]  /*0e00*/  LOP3.LUT R0, R0, 0x7f800000, RZ, 0xfc, !PT ;  /* 0x7f80000000007812 */ /* 0x000fe200078efcff */
[----:B------:R-:W-:Y:S06]  /*0e10*/  BRA `(.L_x_20) ;  /* 0x0000000000147947 */ /* 0x000fec0003800000 */
.L_x_16:
[----:B------:R-:W-:Y:S01]  /*0e20*/  LOP3.LUT R0, R7, 0x80000000, R0, 0x48, !PT ;  /* 0x8000000007007812 */ /* 0x000fe200078e4800 */
[----:B------:R-:W-:Y:S06]  /*0e30*/  BRA `(.L_x_20) ;  /* 0x00000000000c7947 */ /* 0x000fec0003800000 */
.L_x_15:
[----:B------:R-:W0:Y:S01]  /*0e40*/  MUFU.RSQ R0, -QNAN ;  /* 0xffc0000000007908 */ /* 0x000e220000001400 */
[----:B------:R-:W-:Y:S05]  /*0e50*/  BRA `(.L_x_20) ;  /* 0x0000000000047947 */ /* 0x000fea0003800000 */
.L_x_14:
[----:B------:R-:W-:-:S07]  /*0e60*/  FADD.FTZ R0, R0, R3 ;  /* 0x0000000300007221 */ /* 0x000fce0000010000 */
.L_x_20:
[----:B------:R-:W-:-:S04]  /*0e70*/  IMAD.MOV.U32 R7, RZ, RZ, 0x0 ;  /* 0x00000000ff077424 */ /* 0x000fc800078e00ff */
[----:B0-----:R-:W-:Y:S05]  /*0e80*/  RET.REL.NODEC R6 `(_Z17layer_norm_kernelPKfPfiif) ;  /* 0xfffffff0065c7950 */ /* 0x001fea0003c3ffff */
.L_x_21:
[----:B------:R-:W-:-:S00]  /*0e90*/  BRA `(.L_x_21) ;  /* 0xfffffffc00fc7947 */ /* 0x000fc0000383ffff */
[----:B------:R-:W-:-:S00]  /*0ea0*/  NOP ;  /* 0x0000000000007918 */ /* 0x000fc00000000000 */
        /* <DEDUP_REMOVED lines=13> */
.L_x_77:


//--------------------- .text._Z11relu_kernelPfi  --------------------------
	.section	.text._Z11relu_kernelPfi,"ax",@progbits
	.align	128
        .global         _Z11relu_kernelPfi
        .type           _Z11relu_kernelPfi,@function
        .size           _Z11relu_kernelPfi,(.L_x_82 - _Z11relu_kernelPfi)
        .other          _Z11relu_kernelPfi,@"STO_CUDA_ENTRY STV_DEFAULT"
_Z11relu_kernelPfi:
.text._Z11relu_kernelPfi:
[----:B------:R-:W-:Y:S01]  /*0000*/  LDC R1, c[0x0][0x37c] ;  /* 0x0000df00ff017b82 */ /* 0x000fe20000000800 */
[----:B------:R-:W0:Y:S07]  /*0010*/  S2R R0, SR_TID.X ;  /* 0x0000000000007919 */ /* 0x000e2e0000002100 */
[----:B------:R-:W0:Y:S01]  /*0020*/  S2UR UR4, SR_CTAID.X ;  /* 0x00000000000479c3 */ /* 0x000e220000002500 */
[----:B------:R-:W1:Y:S07]  /*0030*/  LDCU UR5, c[0x0][0x388] ;  /* 0x00007100ff0577ac */ /* 0x000e6e0008000800 */
[----:B------:R-:W0:Y:S02]  /*0040*/  LDC R5, c[0x0][0x360] ;  /* 0x0000d800ff057b82 */ /* 0x000e240000000800 */
[----:B0-----:R-:W-:-:S05]  /*0050*/  IMAD R5, R5, UR4, R0 ;  /* 0x0000000405057c24 */ /* 0x001fca000f8e0200 */
[----:B-1----:R-:W-:-:S13]  /*0060*/  ISETP.GE.AND P0, PT, R5, UR5, PT ;  /* 0x0000000505007c0c */ /* 0x002fda000bf06270 */
[----:B------:R-:W-:Y:S05]  /*0070*/  @P0 EXIT ;  /* 0x000000000000094d */ /* 0x000fea0003800000 */
[----:B------:R-:W0:Y:S01]  /*0080*/  LDC.64 R2, c[0x0][0x380] ;  /* 0x0000e000ff027b82 */ /* 0x000e220000000a00 */
[----:B------:R-:W1:Y:S01]  /*0090*/  LDCU.64 UR4, c[0x0][0x358] ;  /* 0x00006b00ff0477ac */ /* 0x000e620008000a00 */
[----:B0-----:R-:W-:-:S05]  /*00a0*/  IMAD.WIDE R2, R5, 0x4, R2 ;  /* 0x0000000405027825 */ /* 0x001fca00078e0202 */
[----:B-1----:R-:W2:Y:S02]  /*00b0*/  LDG.E R0, desc[UR4][R2.64] ;  /* 0x0000000402007981 */ /* 0x002ea4000c1e1900 */
[----:B--2---:R-:W-:-:S13]  /*00c0*/  FSETP.GEU.AND P0, PT, R0, RZ, PT ;  /* 0x000000ff0000720b */ /* 0x004fda0003f0e000 */
[----:B------:R-:W-:Y:S05]  /*00d0*/  @P0 EXIT ;  /* 0x000000000000094d */ /* 0x000fea0003800000 */
[----:B------:R-:W-:Y:S01]  /*00e0*/  STG.E desc[UR4][R2.64], RZ ;  /* 0x000000ff02007986 */ /* 0x000fe2000c101904 */
[----:B------:R-:W-:Y:S05]  /*00f0*/  EXIT ;  /* 0x000000000000794d */ /* 0x000fea0003800000 */
.L_x_22:
        /* <DEDUP_REMOVED lines=16> */
.L_x_82:


//--------------------- .text._Z10add_kernelPKfS0_Pfi --------------------------
	.section	.text._Z10add_kernelPKfS0_Pfi,"ax",@progbits
	.align	128
        .global         _Z10add_kernelPKfS0_Pfi
        .type           _Z10add_kernelPKfS0_Pfi,@function
        .size           _Z10add_kernelPKfS0_Pfi,(.L_x_83 - _Z10add_kernelPKfS0_Pfi)
        .other          _Z10add_kernelPKfS0_Pfi,@"STO_CUDA_ENTRY STV_DEFAULT"
_Z10add_kernelPKfS0_Pfi:
.text._Z10add_kernelPKfS0_Pfi:
        /* <DEDUP_REMOVED lines=9> */
[----:B------:R-:W1:Y:S07]  /*0090*/  LDCU.64 UR4, c[0x0][0x358] ;  /* 0x00006b00ff0477ac */ /* 0x000e6e0008000a00 */
[----:B------:R-:W2:Y:S08]  /*00a0*/  LDC.64 R4, c[0x0][0x388] ;  /* 0x0000e200ff047b82 */ /* 0x000eb00000000a00 */
[----:B------:R-:W3:Y:S01]  /*00b0*/  LDC.64 R6, c[0x0][0x390] ;  /* 0x0000e400ff067b82 */ /* 0x000ee20000000a00 */
[----:B0-----:R-:W-:-:S06]  /*00c0*/  IMAD.WIDE R2, R9, 0x4, R2 ;  /* 0x0000000409027825 */ /* 0x001fcc00078e0202 */
[----:B-1----:R-:W4:Y:S01]  /*00d0*/  LDG.E R2, desc[UR4][R2.64] ;  /* 0x0000000402027981 */ /* 0x002f22000c1e1900 */
[----:B--2---:R-:W-:-:S06]  /*00e0*/  IMAD.WIDE R4, R9, 0x4, R4 ;  /* 0x0000000409047825 */ /* 0x004fcc00078e0204 */
[----:B------:R-:W4:Y:S01]  /*00f0*/  LDG.E R5, desc[UR4][R4.64] ;  /* 0x0000000404057981 */ /* 0x000f22000c1e1900 */
[----:B---3--:R-:W-:-:S04]  /*0100*/  IMAD.WIDE R6, R9, 0x4, R6 ;  /* 0x0000000409067825 */ /* 0x008fc800078e0206 */
[----:B----4-:R-:W-:-:S05]  /*0110*/  FADD R9, R2, R5 ;  /* 0x0000000502097221 */ /* 0x010fca0000000000 */
[----:B------:R-:W-:Y:S01]  /*0120*/  STG.E desc[UR4][R6.64], R9 ;  /* 0x0000000906007986 */ /* 0x000fe2000c101904 */
[----:B------:R-:W-:Y:S05]  /*0130*/  EXIT ;  /* 0x000000000000794d */ /* 0x000fea0003800000 */
.L_x_23:
        /* <DEDUP_REMOVED lines=12> */
.L_x_83:


//--------------------- .text._Z19weighted_sum_kernelPKfS0_Pfiiii --------------------------
	.section	.text._Z19weighted_sum_kernelPKfS0_Pfiiii,"ax",@progbits
	.align	128
        .global         _Z19weighted_sum_kernelPKfS0_Pfiiii
        .type           _Z19weighted_sum_kernelPKfS0_Pfiiii,@function
        .size           _Z19weighted_sum_kernelPKfS0_Pfiiii,(.L_x_84 - _Z19weighted_sum_kernelPKfS0_Pfiiii)
        .other          _Z19weighted_sum_kernelPKfS0_Pfiiii,@"STO_CUDA_ENTRY STV_DEFAULT"
_Z19weighted_sum_kernelPKfS0_Pfiiii:
.text._Z19weighted_sum_kernelPKfS0_Pfiiii:
[----:B------:R-:W-:Y:S01]  /*0000*/  LDC R1, c[0x0][0x37c] ;  /* 0x0000df00ff017b82 */ /* 0x000fe20000000800 */
[----:B------:R-:W0:Y:S01]  /*0010*/  S2R R23, SR_CTAID.X ;  /* 0x0000000000177919 */ /* 0x000e220000002500 */
[----:B------:R-:W1:Y:S01]  /*0020*/  LDCU UR6, c[0x0][0x3a4] ;  /* 0x00007480ff0677ac */ /* 0x000e620008000800 */
[----:B------:R-:W0:Y:S01]  /*0030*/  S2R R18, SR_TID.X ;  /* 0x0000000000127919 */ /* 0x000e220000002100 */
[----:B------:R-:W2:Y:S01]  /*0040*/  LDCU UR4, c[0x0][0x398] ;  /* 0x00007300ff0477ac */ /* 0x000ea20008000800 */
[----:B------:R-:W3:Y:S01]  /*0050*/  S2R R2, SR_CTAID.Y ;  /* 0x0000000000027919 */ /* 0x000ee20000002600 */
[----:B------:R-:W3:Y:S01]  /*0060*/  S2R R3, SR_TID.Y ;  /* 0x0000000000037919 */ /* 0x000ee20000002200 */
[----:B0-----:R-:W-:-:S04]  /*0070*/  LEA R0, R23, R18, 0x4 ;  /* 0x0000001217007211 */ /* 0x001fc800078e20ff */
[----:B-1----:R-:W-:Y:S02]  /*0080*/  ISETP.GE.AND P0, PT, R0, UR6, PT ;  /* 0x0000000600007c0c */ /* 0x002fe4000bf06270 */
[----:B---3--:R-:W-:-:S04]  /*0090*/  LEA R2, R2, R3, 0x4 ;  /* 0x0000000302027211 */ /* 0x008fc800078e20ff */
[----:B--2---:R-:W-:-:S13]  /*00a0*/  ISETP.GE.OR P0, PT, R2, UR4, P0 ;  /* 0x0000000402007c0c */ /* 0x004fda0008706670 */
[----:B------:R-:W-:Y:S05]  /*00b0*/  @P0 EXIT ;  /* 0x000000000000094d */ /* 0x000fea0003800000 */
[----:B------:R-:W0:Y:S01]  /*00c0*/  LDC R3, c[0x0][0x39c] ;  /* 0x0000e700ff037b82 */ /* 0x000e220000000800 */
[----:B------:R-:W1:Y:S01]  /*00d0*/  S2R R5, SR_CTAID.Z ;  /* 0x0000000000057919 */ /* 0x000e620000002700 */
[----:B------:R-:W2:Y:S01]  /*00e0*/  LDCU.64 UR4, c[0x0][0x358] ;  /* 0x00006b00ff0477ac */ /* 0x000ea20008000a00 */
[----:B------:R-:W-:Y:S01]  /*00f0*/  HFMA2 R22, -RZ, RZ, 0, 0 ;  /* 0x00000000ff167431 */ /* 0x000fe200000001ff */
[----:B0-----:R-:W-:-:S13]  /*0100*/  ISETP.GE.AND P0, PT, R3, 0x1, PT ;  /* 0x000000010300780c */ /* 0x001fda0003f06270 */
[----:B-12---:R-:W-:Y:S05]  /*0110*/  @!P0 BRA `(.L_x_24) ;  /* 0x0000000800908947 */ /* 0x006fea0003800000 */
[----:B------:R-:W-:Y:S02]  /*0120*/  ISETP.GE.U32.AND P0, PT, R3, 0x8, PT ;  /* 0x000000080300780c */ /* 0x000fe40003f06070 */
[----:B------:R-:W-:Y:S02]  /*0130*/  MOV R22, RZ ;  /* 0x000000ff00167202 */ /* 0x000fe40000000f00 */
[----:B------:R-:W-:-:S09]  /*0140*/  MOV R7, RZ ;  /* 0x000000ff00077202 */ /* 0x000fd20000000f00 */
[----:B------:R-:W-:Y:S05]  /*0150*/  @!P0 BRA `(.L_x_25) ;  /* 0x0000000400508947 */ /* 0x000fea0003800000 */
[----:B------:R-:W0:Y:S01]  /*0160*/  LDC R6, c[0x0][0x3a0] ;  /* 0x0000e800ff067b82 */ /* 0x000e220000000800 */
[----:B------:R-:W-:Y:S01]  /*0170*/  IMAD R20, R5, UR6, R18 ;  /* 0x0000000605147c24 */ /* 0x000fe2000f8e0212 */
[----:B------:R-:W-:-:S04]  /*0180*/  MOV R22, RZ ;  /* 0x000000ff00167202 */ /* 0x000fc80000000f00 */
[----:B------:R-:W-:Y:S02]  /*0190*/  LEA R21, R23, R20, 0x4 ;  /* 0x0000001417157211 */ /* 0x000fe400078e20ff */
[----:B0-----:R-:W-:Y:S01]  /*01a0*/  IADD3 R4, PT, PT, R5, R6, RZ ;  /* 0x0000000605047210 */ /* 0x001fe20007ffe0ff */
[C-C-:B------:R-:W-:Y:S01]  /*01b0*/  IMAD R9, R6.reuse, 0x3, R5.reuse ;  /* 0x0000000306097824 */ /* 0x140fe200078e0205 */
[CC--:B------:R-:W-:Y:S01]  /*01c0*/  LEA R7, R6.reuse, R5.reuse, 0x1 ;  /* 0x0000000506077211 */ /* 0x0c0fe200078e08ff */
[C-C-:B------:R-:W-:Y:S01]  /*01d0*/  IMAD R13, R6.reuse, 0x5, R5.reuse ;  /* 0x00000005060d7824 */ /* 0x140fe200078e0205 */
[C---:B------:R-:W-:Y:S01]  /*01e0*/  LEA R11, R6.reuse, R5, 0x2 ;  /* 0x00000005060b7211 */ /* 0x040fe200078e10ff */
[C-C-:B------:R-:W-:Y:S02]  /*01f0*/  IMAD R15, R6.reuse, 0x6, R5.reuse ;  /* 0x00000006060f7824 */ /* 0x140fe400078e0205 */
[----:B------:R-:W-:Y:S02]  /*0200*/  IMAD R17, R6, 0x7, R5 ;  /* 0x0000000706117824 */ /* 0x000fe400078e0205 */
[----:B------:R-:W-:-:S02]  /*0210*/  IMAD R4, R4, UR6, R18 ;  /* 0x0000000604047c24 */ /* 0x000fc4000f8e0212 */
[--C-:B------:R-:W-:Y:S01]  /*0220*/  IMAD R8, R7, UR6, R18.reuse ;  /* 0x0000000607087c24 */ /* 0x100fe2000f8e0212 */
[----:B------:R-:W-:Y:S01]  /*0230*/  LOP3.LUT R7, R3, 0x7ffffff8, RZ, 0xc0, !PT ;  /* 0x7ffffff803077812 */ /* 0x000fe200078ec0ff */
[--C-:B------:R-:W-:Y:S01]  /*0240*/  IMAD R10, R9, UR6, R18.reuse ;  /* 0x00000006090a7c24 */ /* 0x100fe2000f8e0212 */
[----:B------:R-:W-:Y:S01]  /*0250*/  LEA R9, R23, R4, 0x4 ;  /* 0x0000000417097211 */ /* 0x000fe200078e20ff */
[--C-:B------:R-:W-:Y:S01]  /*0260*/  IMAD R12, R11, UR6, R18.reuse ;  /* 0x000000060b0c7c24 */ /* 0x100fe2000f8e0212 */
[----:B------:R-:W-:Y:S01]  /*0270*/  LEA R4, R23, R8, 0x4 ;  /* 0x0000000817047211 */ /* 0x000fe200078e20ff */
[--C-:B------:R-:W-:Y:S01]  /*0280*/  IMAD R14, R13, UR6, R18.reuse ;  /* 0x000000060d0e7c24 */ /* 0x100fe2000f8e0212 */
[----:B------:R-:W-:Y:S01]  /*0290*/  LEA R10, R23, R10, 0x4 ;  /* 0x0000000a170a7211 */ /* 0x000fe200078e20ff */
[--C-:B------:R-:W-:Y:S01]  /*02a0*/  IMAD R16, R15, UR6, R18.reuse ;  /* 0x000000060f107c24 */ /* 0x100fe2000f8e0212 */
[----:B------:R-:W-:Y:S01]  /*02b0*/  LEA R11, R23, R12, 0x4 ;  /* 0x0000000c170b7211 */ /* 0x000fe200078e20ff */
[----:B------:R-:W-:Y:S01]  /*02c0*/  IMAD R18, R17, UR6, R18 ;  /* 0x0000000611127c24 */ /* 0x000fe2000f8e0212 */
[----:B------:R-:W-:Y:S01]  /*02d0*/  LEA R19, R23, R14, 0x4 ;  /* 0x0000000e17137211 */ /* 0x000fe200078e20ff */
[----:B------:R-:W-:Y:S01]  /*02e0*/  IMAD R25, R3, R6, RZ ;  /* 0x0000000603197224 */ /* 0x000fe200078e02ff */
[C---:B------:R-:W-:Y:S01]  /*02f0*/  LEA R8, R23.reuse, R16, 0x4 ;  /* 0x0000001017087211 */ /* 0x040fe200078e20ff */
[----:B------:R-:W-:Y:S01]  /*0300*/  IMAD R20, R6, UR6, RZ ;  /* 0x0000000606147c24 */ /* 0x000fe2000f8e02ff */
[----:B------:R-:W-:Y:S01]  /*0310*/  LEA R23, R23, R18, 0x4 ;  /* 0x0000001217177211 */ /* 0x000fe200078e20ff */
[----:B------:R-:W-:Y:S01]  /*0320*/  IMAD R25, R2, R25, R5 ;  /* 0x0000001902197224 */ /* 0x000fe200078e0205 */
[----:B------:R-:W-:-:S07]  /*0330*/  IADD3 R18, PT, PT, -R7, RZ, RZ ;  /* 0x000000ff07127210 */ /* 0x000fce0007ffe1ff */
.L_x_26:
[----:B------:R-:W0:Y:S08]  /*0340*/  LDC.64 R12, c[0x0][0x388] ;  /* 0x0000e200ff0c7b82 */ /* 0x000e300000000a00 */
[----:B------:R-:W1:Y:S01]  /*0350*/  LDC.64 R28, c[0x0][0x380] ;  /* 0x0000e000ff1c7b82 */ /* 0x000e620000000a00 */
[----:B0-----:R-:W-:-:S06]  /*0360*/  IMAD.WIDE R14, R21, 0x4, R12 ;  /* 0x00000004150e7825 */ /* 0x001fcc00078e020c */
[----:B------:R-:W2:Y:S01]  /*0370*/  LDG.E R14, desc[UR4][R14.64] ;  /* 0x000000040e0e7981 */ /* 0x000ea2000c1e1900 */
[----:B-1----:R-:W-:-:S05]  /*0380*/  IMAD.WIDE R28, R25, 0x4, R28 ;  /* 0x00000004191c7825 */ /* 0x002fca00078e021c */
[----:B------:R-:W2:Y:S01]  /*0390*/  LDG.E R17, desc[UR4][R28.64] ;  /* 0x000000041c117981 */ /* 0x000ea2000c1e1900 */
[----:B------:R-:W-:-:S05]  /*03a0*/  IMAD.WIDE R26, R6, 0x4, R28 ;  /* 0x00000004061a7825 */ /* 0x000fca00078e021c */
[----:B------:R0:W3:Y:S02]  /*03b0*/  LDG.E R24, desc[UR4][R26.64] ;  /* 0x000000041a187981 */ /* 0x0000e4000c1e1900 */
[----:B0-----:R-:W-:-:S05]  /*03c0*/  IMAD.WIDE R26, R6, 0x4, R26 ;  /* 0x00000004061a7825 */ /* 0x001fca00078e021a */
[----:B------:R-:W4:Y:S01]  /*03d0*/  LDG.E R29, desc[UR4][R26.64] ;  /* 0x000000041a1d7981 */ /* 0x000f22000c1e1900 */
[----:B--2---:R-:W-:Y:S01]  /*03e0*/  FFMA R22, R17, R14, R22 ;  /* 0x0000000e11167223 */ /* 0x004fe20000000016 */
[----:B------:R-:W-:-:S04]  /*03f0*/  IMAD.WIDE R16, R9, 0x4, R12 ;  /* 0x0000000409107825 */ /* 0x000fc800078e020c */
[----:B------:R-:W-:Y:S02]  /*0400*/  IMAD.WIDE R14, R4, 0x4, R12 ;  /* 0x00000004040e7825 */ /* 0x000fe400078e020c */
[----:B------:R-:W3:Y:S04]  /*0410*/  LDG.E R17, desc[UR4][R16.64] ;  /* 0x0000000410117981 */ /* 0x000ee8000c1e1900 */
[----:B------:R-:W4:Y:S01]  /*0420*/  LDG.E R14, desc[UR4][R14.64] ;  /* 0x000000040e0e7981 */ /* 0x000f22000c1e1900 */
[----:B---3--:R-:W-:-:S04]  /*0430*/  FFMA R22, R24, R17, R22 ;  /* 0x0000001118167223 */ /* 0x008fc80000000016 */
[----:B----4-:R-:W-:Y:S01]  /*0440*/  FFMA R16, R29, R14, R22 ;  /* 0x0000000e1d107223 */ /* 0x010fe20000000016 */
[----:B------:R-:W-:-:S04]  /*0450*/  IMAD.WIDE R28, R6, 0x4, R26 ;  /* 0x00000004061c7825 */ /* 0x000fc800078e021a */
[--C-:B------:R-:W-:Y:S01]  /*0460*/  IMAD.WIDE R14, R10, 0x4, R12.reuse ;  /* 0x000000040a0e7825 */ /* 0x100fe200078e020c */
[----:B------:R0:W2:Y:S03]  /*0470*/  LDG.E R17, desc[UR4][R28.64] ;  /* 0x000000041c117981 */ /* 0x0000a6000c1e1900 */
[----:B------:R-:W-:Y:S01]  /*0480*/  IMAD.WIDE R26, R11, 0x4, R12 ;  /* 0x000000040b1a7825 */ /* 0x000fe200078e020c */
[----:B------:R1:W2:Y:S05]  /*0490*/  LDG.E R22, desc[UR4][R14.64] ;  /* 0x000000040e167981 */ /* 0x0002aa000c1e1900 */
[----:B------:R-:W3:Y:S01]  /*04a0*/  LDG.E R27, desc[UR4][R26.64] ;  /* 0x000000041a1b7981 */ /* 0x000ee2000c1e1900 */
[----:B0-----:R-:W-:-:S05]  /*04b0*/  IMAD.WIDE R28, R6, 0x4, R28 ;  /* 0x00000004061c7825 */ /* 0x001fca00078e021c */
[----:B------:R-:W3:Y:S01]  /*04c0*/  LDG.E R24, desc[UR4][R28.64] ;  /* 0x000000041c187981 */ /* 0x000ee2000c1e1900 */
[----:B-1----:R-:W-:-:S04]  /*04d0*/  IMAD.WIDE R14, R6, 0x4, R28 ;  /* 0x00000004060e7825 */ /* 0x002fc800078e021c */
[----:B--2---:R-:W-:Y:S01]  /*04e0*/  FFMA R22, R17, R22, R16 ;  /* 0x0000001611167223 */ /* 0x004fe20000000010 */
[----:B------:R-:W-:-:S04]  /*04f0*/  IMAD.WIDE R16, R19, 0x4, R12 ;  /* 0x0000000413107825 */ /* 0x000fc800078e020c */
[----:B---3--:R-:W-:Y:S02]  /*0500*/  FFMA R22, R24, R27, R22 ;  /* 0x0000001b18167223 */ /* 0x008fe40000000016 */
[----:B------:R0:W2:Y:S04]  /*0510*/  LDG.E R27, desc[UR4][R14.64] ;  /* 0x000000040e1b7981 */ /* 0x0000a8000c1e1900 */
[----:B------:R1:W2:Y:S01]  /*0520*/  LDG.E R24, desc[UR4][R16.64] ;  /* 0x0000000410187981 */ /* 0x0002a2000c1e1900 */
[----:B0-----:R-:W-:-:S04]  /*0530*/  IMAD.WIDE R14, R6, 0x4, R14 ;  /* 0x00000004060e7825 */ /* 0x001fc800078e020e */
[--C-:B-1----:R-:W-:Y:S01]  /*0540*/  IMAD.WIDE R16, R8, 0x4, R12.reuse ;  /* 0x0000000408107825 */ /* 0x102fe200078e020c */
[----:B------:R-:W3:Y:S03]  /*0550*/  LDG.E R26, desc[UR4][R14.64] ;  /* 0x000000040e1a7981 */ /* 0x000ee6000c1e1900 */
[----:B------:R-:W-:Y:S02]  /*0560*/  IMAD.WIDE R12, R23, 0x4, R12 ;  /* 0x00000004170c7825 */ /* 0x000fe400078e020c */
[----:B------:R-:W3:Y:S02]  /*0570*/  LDG.E R16, desc[UR4][R16.64] ;  /* 0x0000000410107981 */ /* 0x000ee4000c1e1900 */
[----:B------:R-:W-:Y:S02]  /*0580*/  IMAD.WIDE R28, R6, 0x4, R14 ;  /* 0x00000004061c7825 */ /* 0x000fe400078e020e */
[----:B------:R-:W4:Y:S04]  /*0590*/  LDG.E R12, desc[UR4][R12.64] ;  /* 0x000000040c0c7981 */ /* 0x000f28000c1e1900 */
[----:B------:R-:W4:Y:S01]  /*05a0*/  LDG.E R29, desc[UR4][R28.64] ;  /* 0x000000041c1d7981 */ /* 0x000f22000c1e1900 */
[----:B------:R-:W-:-:S04]  /*05b0*/  IADD3 R18, PT, PT, R18, 0x8, RZ ;  /* 0x0000000812127810 */ /* 0x000fc80007ffe0ff */
[----:B------:R-:W-:Y:S02]  /*05c0*/  ISETP.NE.AND P0, PT, R18, RZ, PT ;  /* 0x000000ff1200720c */ /* 0x000fe40003f05270 */
[C---:B------:R-:W-:Y:S02]  /*05d0*/  LEA R9, R20.reuse, R9, 0x3 ;  /* 0x0000000914097211 */ /* 0x040fe400078e18ff */
[C---:B------:R-:W-:Y:S02]  /*05e0*/  LEA R4, R20.reuse, R4, 0x3 ;  /* 0x0000000414047211 */ /* 0x040fe400078e18ff */
[C---:B------:R-:W-:Y:S02]  /*05f0*/  LEA R10, R20.reuse, R10, 0x3 ;  /* 0x0000000a140a7211 */ /* 0x040fe400078e18ff */
[C---:B------:R-:W-:Y:S02]  /*0600*/  LEA R11, R20.reuse, R11, 0x3 ;  /* 0x0000000b140b7211 */ /* 0x040fe400078e18ff */
[----:B------:R-:W-:-:S02]  /*0610*/  LEA R19, R20, R19, 0x3 ;  /* 0x0000001314137211 */ /* 0x000fc400078e18ff */
[C---:B------:R-:W-:Y:S02]  /*0620*/  LEA R21, R20.reuse, R21, 0x3 ;  /* 0x0000001514157211 */ /* 0x040fe400078e18ff */
[C---:B------:R-:W-:Y:S02]  /*0630*/  LEA R8, R20.reuse, R8, 0x3 ;  /* 0x0000000814087211 */ /* 0x040fe400078e18ff */
[----:B------:R-:W-:Y:S02]  /*0640*/  LEA R23, R20, R23, 0x3 ;  /* 0x0000001714177211 */ /* 0x000fe400078e18ff */
[----:B------:R-:W-:Y:S01]  /*0650*/  LEA R25, R6, R25, 0x3 ;  /* 0x0000001906197211 */ /* 0x000fe200078e18ff */
[----:B--2---:R-:W-:-:S04]  /*0660*/  FFMA R27, R27, R24, R22 ;  /* 0x000000181b1b7223 */ /* 0x004fc80000000016 */
[----:B---3--:R-:W-:-:S04]  /*0670*/  FFMA R26, R26, R16, R27 ;  /* 0x000000101a1a7223 */ /* 0x008fc8000000001b */
[----:B----4-:R-:W-:Y:S01]  /*0680*/  FFMA R22, R29, R12, R26 ;  /* 0x0000000c1d167223 */ /* 0x010fe2000000001a */
[----:B------:R-:W-:Y:S06]  /*0690*/  @P0 BRA `(.L_x_26) ;  /* 0xfffffffc00280947 */ /* 0x000fec000383ffff */
.L_x_25:
[----:B------:R-:W-:-:S13]  /*06a0*/  LOP3.LUT P0, R4, R3, 0x7, RZ, 0xc0, !PT ;  /* 0x0000000703047812 */ /* 0x000fda000780c0ff */
[----:B------:R-:W-:Y:S05]  /*06b0*/  @!P0 BRA `(.L_x_24) ;  /* 0x0000000400288947 */ /* 0x000fea0003800000 */
[----:B------:R-:W-:Y:S02]  /*06c0*/  ISETP.GE.U32.AND P0, PT, R4, 0x4, PT ;  /* 0x000000040400780c */ /* 0x000fe40003f06070 */
[----:B------:R-:W-:-:S04]  /*06d0*/  LOP3.LUT R6, R3, 0x3, RZ, 0xc0, !PT ;  /* 0x0000000303067812 */ /* 0x000fc800078ec0ff */
[----:B------:R-:W-:-:S07]  /*06e0*/  ISETP.NE.AND P1, PT, R6, RZ, PT ;  /* 0x000000ff0600720c */ /* 0x000fce0003f25270 */
[----:B------:R-:W-:Y:S06]  /*06f0*/  @!P0 BRA `(.L_x_27) ;  /* 0x0000000000888947 */ /* 0x000fec0003800000 */
[----:B------:R-:W0:Y:S01]  /*0700*/  LDC R4, c[0x0][0x3a0] ;  /* 0x0000e800ff047b82 */ /* 0x000e220000000800 */
[----:B------:R-:W-:-:S07]  /*0710*/  IMAD R10, R2, R3, R7 ;  /* 0x00000003020a7224 */ /* 0x000fce00078e0207 */
[----:B------:R-:W1:Y:S08]  /*0720*/  LDC.64 R18, c[0x0][0x380] ;  /* 0x0000e000ff127b82 */ /* 0x000e700000000a00 */
[----:B------:R-:W2:Y:S01]  /*0730*/  LDC.64 R8, c[0x0][0x388] ;  /* 0x0000e200ff087b82 */ /* 0x000ea20000000a00 */
[-CC-:B0-----:R-:W-:Y:S02]  /*0740*/  IMAD R11, R10, R4.reuse, R5.reuse ;  /* 0x000000040a0b7224 */ /* 0x181fe400078e0205 */
[----:B------:R-:W-:-:S04]  /*0750*/  IMAD R13, R7, R4, R5 ;  /* 0x00000004070d7224 */ /* 0x000fc800078e0205 */
[C---:B------:R-:W-:Y:S01]  /*0760*/  IMAD R25, R13.reuse, UR6, R0 ;  /* 0x000000060d197c24 */ /* 0x040fe2000f8e0200 */
[----:B------:R-:W-:Y:S01]  /*0770*/  IADD3 R13, PT, PT, R13, R4, RZ ;  /* 0x000000040d0d7210 */ /* 0x000fe20007ffe0ff */
[----:B-1----:R-:W-:-:S03]  /*0780*/  IMAD.WIDE R18, R11, 0x4, R18 ;  /* 0x000000040b127825 */ /* 0x002fc600078e0212 */
[CC--:B------:R-:W-:Y:S01]  /*0790*/  IADD3 R11, PT, PT, R13.reuse, R4.reuse, RZ ;  /* 0x000000040d0b7210 */ /* 0x0c0fe20007ffe0ff */
[----:B------:R-:W-:Y:S01]  /*07a0*/  IMAD R13, R13, UR6, R0 ;  /* 0x000000060d0d7c24 */ /* 0x000fe2000f8e0200 */
[----:B------:R0:W3:Y:S01]  /*07b0*/  LDG.E R21, desc[UR4][R18.64] ;  /* 0x0000000412157981 */ /* 0x0000e2000c1e1900 */
[----:B------:R-:W-:Y:S01]  /*07c0*/  IMAD.WIDE R16, R4, 0x4, R18 ;  /* 0x0000000404107825 */ /* 0x000fe200078e0212 */
[----:B------:R-:W-:-:S03]  /*07d0*/  IADD3 R23, PT, PT, R11, R4, RZ ;  /* 0x000000040b177210 */ /* 0x000fc60007ffe0ff */
[----:B--2---:R-:W-:-:S04]  /*07e0*/  IMAD.WIDE R24, R25, 0x4, R8 ;  /* 0x0000000419187825 */ /* 0x004fc800078e0208 */
[----:B------:R-:W-:Y:S02]  /*07f0*/  IMAD R11, R11, UR6, R0 ;  /* 0x000000060b0b7c24 */ /* 0x000fe4000f8e0200 */
[----:B------:R-:W-:Y:S01]  /*0800*/  IMAD.WIDE R12, R13, 0x4, R8 ;  /* 0x000000040d0c7825 */ /* 0x000fe200078e0208 */
[----:B------:R-:W3:Y:S03]  /*0810*/  LDG.E R24, desc[UR4][R24.64] ;  /* 0x0000000418187981 */ /* 0x000ee6000c1e1900 */
[----:B------:R-:W-:Y:S02]  /*0820*/  IMAD.WIDE R14, R4, 0x4, R16 ;  /* 0x00000004040e7825 */ /* 0x000fe400078e0210 */
[----:B------:R-:W2:Y:S02]  /*0830*/  LDG.E R16, desc[UR4][R16.64] ;  /* 0x0000000410107981 */ /* 0x000ea4000c1e1900 */
[----:B------:R-:W-:-:S02]  /*0840*/  IMAD R27, R23, UR6, R0 ;  /* 0x00000006171b7c24 */ /* 0x000fc4000f8e0200 */
[----:B------:R-:W-:Y:S01]  /*0850*/  IMAD.WIDE R10, R11, 0x4, R8 ;  /* 0x000000040b0a7825 */ /* 0x000fe200078e0208 */
[----:B------:R-:W2:Y:S03]  /*0860*/  LDG.E R12, desc[UR4][R12.64] ;  /* 0x000000040c0c7981 */ /* 0x000ea6000c1e1900 */
[----:B0-----:R-:W-:Y:S01]  /*0870*/  IMAD.WIDE R18, R4, 0x4, R14 ;  /* 0x0000000404127825 */ /* 0x001fe200078e020e */
[----:B------:R-:W4:Y:S03]  /*0880*/  LDG.E R23, desc[UR4][R14.64] ;  /* 0x000000040e177981 */ /* 0x000f26000c1e1900 */
[----:B------:R-:W-:Y:S01]  /*0890*/  IMAD.WIDE R8, R27, 0x4, R8 ;  /* 0x000000041b087825 */ /* 0x000fe200078e0208 */
[----:B------:R-:W4:Y:S04]  /*08a0*/  LDG.E R10, desc[UR4][R10.64] ;  /* 0x000000040a0a7981 */ /* 0x000f28000c1e1900 */
[----:B------:R-:W5:Y:S04]  /*08b0*/  LDG.E R19, desc[UR4][R18.64] ;  /* 0x0000000412137981 */ /* 0x000f68000c1e1900 */
[----:B------:R-:W5:Y:S01]  /*08c0*/  LDG.E R8, desc[UR4][R8.64] ;  /* 0x0000000408087981 */ /* 0x000f62000c1e1900 */
[----:B------:R-:W-:Y:S01]  /*08d0*/  IADD3 R7, PT, PT, R7, 0x4, RZ ;  /* 0x0000000407077810 */ /* 0x000fe20007ffe0ff */
[----:B---3--:R-:W-:-:S04]  /*08e0*/  FFMA R21, R21, R24, R22 ;  /* 0x0000001815157223 */ /* 0x008fc80000000016 */
[----:B--2---:R-:W-:-:S04]  /*08f0*/  FFMA R16, R16, R12, R21 ;  /* 0x0000000c10107223 */ /* 0x004fc80000000015 */
[----:B----4-:R-:W-:-:S04]  /*0900*/  FFMA R16, R23, R10, R16 ;  /* 0x0000000a17107223 */ /* 0x010fc80000000010 */
[----:B-----5:R-:W-:-:S07]  /*0910*/  FFMA R22, R19, R8, R16 ;  /* 0x0000000813167223 */ /* 0x020fce0000000010 */
.L_x_27:
[----:B------:R-:W-:Y:S05]  /*0920*/  @!P1 BRA `(.L_x_24) ;  /* 0x00000000008c9947 */ /* 0x000fea0003800000 */
[----:B------:R-:W-:Y:S01]  /*0930*/  ISETP.NE.AND P0, PT, R6, 0x1, PT ;  /* 0x000000010600780c */ /* 0x000fe20003f05270 */
[----:B------:R-:W0:Y:S01]  /*0940*/  LDC.64 R16, c[0x0][0x380] ;  /* 0x0000e000ff107b82 */ /* 0x000e220000000a00 */
[----:B------:R-:W-:-:S04]  /*0950*/  LOP3.LUT R4, R3, 0x1, RZ, 0xc0, !PT ;  /* 0x0000000103047812 */ /* 0x000fc800078ec0ff */
[----:B------:R-:W-:-:S03]  /*0960*/  ISETP.NE.U32.AND P1, PT, R4, 0x1, PT ;  /* 0x000000010400780c */ /* 0x000fc60003f25070 */
[----:B------:R-:W1:Y:S04]  /*0970*/  LDC.64 R12, c[0x0][0x388] ;  /* 0x0000e200ff0c7b82 */ /* 0x000e680000000a00 */
[----:B------:R-:W-:-:S04]  /*0980*/  @P0 IMAD R14, R2, R3, R7 ;  /* 0x00000003020e0224 */ /* 0x000fc800078e0207 */
[----:B------:R-:W2:Y:S08]  /*0990*/  @P0 LDC R6, c[0x0][0x3a0] ;  /* 0x0000e800ff060b82 */ /* 0x000eb00000000800 */
[----:B------:R-:W3:Y:S08]  /*09a0*/  @!P1 LDC R4, c[0x0][0x3a0] ;  /* 0x0000e800ff049b82 */ /* 0x000ef00000000800 */
[----:B------:R-:W4:Y:S08]  /*09b0*/  LDC.64 R8, c[0x0][0x380] ;  /* 0x0000e000ff087b82 */ /* 0x000f300000000a00 */
[----:B------:R-:W5:Y:S01]  /*09c0*/  LDC.64 R10, c[0x0][0x388] ;  /* 0x0000e200ff0a7b82 */ /* 0x000f620000000a00 */
[CCC-:B--2---:R-:W-:Y:S01]  /*09d0*/  @P0 IMAD R19, R7.reuse, R6.reuse, R5.reuse ;  /* 0x0000000607130224 */ /* 0x1c4fe200078e0205 */
[----:B------:R-:W-:Y:S01]  /*09e0*/  @P0 IADD3 R7, PT, PT, R7, 0x2, RZ ;  /* 0x0000000207070810 */ /* 0x000fe20007ffe0ff */
[----:B------:R-:W-:-:S03]  /*09f0*/  @P0 IMAD R15, R14, R6, R5 ;  /* 0x000000060e0f0224 */ /* 0x000fc600078e0205 */
[----:B------:R-:W-:Y:S01]  /*0a00*/  @P0 IADD3 R21, PT, PT, R19, R6, RZ ;  /* 0x0000000613150210 */ /* 0x000fe20007ffe0ff */
[----:B0-----:R-:W-:-:S04]  /*0a10*/  @P0 IMAD.WIDE R16, R15, 0x4, R16 ;  /* 0x000000040f100825 */ /* 0x001fc800078e0210 */
[--C-:B------:R-:W-:Y:S02]  /*0a20*/  @P0 IMAD R15, R19, UR6, R0.reuse ;  /* 0x00000006130f0c24 */ /* 0x100fe4000f8e0200 */
[----:B------:R-:W-:Y:S02]  /*0a30*/  @P0 IMAD R19, R21, UR6, R0 ;  /* 0x0000000615130c24 */ /* 0x000fe4000f8e0200 */
[----:B------:R-:W-:Y:S02]  /*0a40*/  @!P1 IMAD R18, R2, R3, R7 ;  /* 0x0000000302129224 */ /* 0x000fe400078e0207 */
[----:B-1----:R-:W-:Y:S01]  /*0a50*/  @P0 IMAD.WIDE R14, R15, 0x4, R12 ;  /* 0x000000040f0e0825 */ /* 0x002fe200078e020c */
[----:B------:R-:W2:Y:S03]  /*0a60*/  @P0 LDG.E R3, desc[UR4][R16.64] ;  /* 0x0000000410030981 */ /* 0x000ea6000c1e1900 */
[----:B---3--:R-:W-:-:S02]  /*0a70*/  @!P1 IMAD R21, R7, R4, R5 ;  /* 0x0000000407159224 */ /* 0x008fc400078e0205 */
[----:B------:R-:W-:Y:S01]  /*0a80*/  @P0 IMAD.WIDE R12, R19, 0x4, R12 ;  /* 0x00000004130c0825 */ /* 0x000fe200078e020c */
[----:B------:R-:W2:Y:S03]  /*0a90*/  @P0 LDG.E R14, desc[UR4][R14.64] ;  /* 0x000000040e0e0981 */ /* 0x000ea6000c1e1900 */
[----:B------:R-:W-:Y:S02]  /*0aa0*/  @P0 IMAD.WIDE R6, R6, 0x4, R16 ;  /* 0x0000000406060825 */ /* 0x000fe400078e0210 */
[----:B------:R-:W3:Y:S02]  /*0ab0*/  @P0 LDG.E R12, desc[UR4][R12.64] ;  /* 0x000000040c0c0981 */ /* 0x000ee4000c1e1900 */
[----:B------:R-:W-:Y:S02]  /*0ac0*/  @!P1 IMAD R19, R18, R4, R5 ;  /* 0x0000000412139224 */ /* 0x000fe400078e0205 */
[----:B------:R-:W-:Y:S01]  /*0ad0*/  @!P1 IMAD R21, R21, UR6, R0 ;  /* 0x0000000615159c24 */ /* 0x000fe2000f8e0200 */
[----:B------:R-:W3:Y:S01]  /*0ae0*/  @P0 LDG.E R6, desc[UR4][R6.64] ;  /* 0x0000000406060981 */ /* 0x000ee2000c1e1900 */
[----:B----4-:R-:W-:-:S04]  /*0af0*/  @!P1 IMAD.WIDE R8, R19, 0x4, R8 ;  /* 0x0000000413089825 */ /* 0x010fc800078e0208 */
[----:B-----5:R-:W-:Y:S02]  /*0b00*/  @!P1 IMAD.WIDE R10, R21, 0x4, R10 ;  /* 0x00000004150a9825 */ /* 0x020fe400078e020a */
[----:B------:R-:W4:Y:S04]  /*0b10*/  @!P1 LDG.E R9, desc[UR4][R8.64] ;  /* 0x0000000408099981 */ /* 0x000f28000c1e1900 */
[----:B------:R-:W4:Y:S01]  /*0b20*/  @!P1 LDG.E R10, desc[UR4][R10.64] ;  /* 0x000000040a0a9981 */ /* 0x000f22000c1e1900 */
[----:B--2---:R-:W-:-:S04]  /*0b30*/  @P0 FFMA R3, R3, R14, R22 ;  /* 0x0000000e03030223 */ /* 0x004fc80000000016 */
[----:B---3--:R-:W-:-:S04]  /*0b40*/  @P0 FFMA R22, R6, R12, R3 ;  /* 0x0000000c06160223 */ /* 0x008fc80000000003 */
[----:B----4-:R-:W-:-:S07]  /*0b50*/  @!P1 FFMA R22, R9, R10, R22 ;  /* 0x0000000a09169223 */ /* 0x010fce0000000016 */
.L_x_24:
[----:B------:R-:W0:Y:S01]  /*0b60*/  LDCU UR7, c[0x0][0x3a0] ;  /* 0x00007400ff0777ac */ /* 0x000e220008000800 */
[----:B------:R-:W1:Y:S01]  /*0b70*/  LDC.64 R6, c[0x0][0x390] ;  /* 0x0000e400ff067b82 */ /* 0x000e620000000a00 */
[----:B0-----:R-:W-:-:S04]  /*0b80*/  IMAD R5, R2, UR7, R5 ;  /* 0x0000000702057c24 */ /* 0x001fc8000f8e0205 */
[----:B------:R-:W-:-:S04]  /*0b90*/  IMAD R3, R5, UR6, R0 ;  /* 0x0000000605037c24 */ /* 0x000fc8000f8e0200 */
[----:B-1----:R-:W-:-:S05]  /*0ba0*/  IMAD.WIDE R2, R3, 0x4, R6 ;  /* 0x0000000403027825 */ /* 0x002fca00078e0206 */
[----:B------:R-:W-:Y:S01]  /*0bb0*/  STG.E desc[UR4][R2.64], R22 ;  /* 0x0000001602007986 */ /* 0x000fe2000c101904 */
[----:B------:R-:W-:Y:S05]  /*0bc0*/  EXIT ;  /* 0x000000000000794d */ /* 0x000fea0003800000 */
.L_x_28:
        /* <DEDUP_REMOVED lines=11> */
.L_x_84:


//--------------------- .text._Z14softmax_kernelPfiii --------------------------
	.section	.text._Z14softmax_kernelPfiii,"ax",@progbits
	.align	128
        .global         _Z14softmax_kernelPfiii
        .type           _Z14softmax_kernelPfiii,@function
        .size           _Z14softmax_kernelPfiii,(.L_x_78 - _Z14softmax_kernelPfiii)
        .other          _Z14softmax_kernelPfiii,@"STO_CUDA_ENTRY STV_DEFAULT"
_Z14softmax_kernelPfiii:
.text._Z14softmax_kernelPfiii:
[----:B------:R-:W-:Y:S08]  /*0000*/  LDC R1, c[0x0][0x37c] ;  /* 0x0000df00ff017b82 */ /* 0x000ff00000000800 */
[----:B------:R-:W0:Y:S01]  /*0010*/  LDC R3, c[0x0][0x390] ;  /* 0x0000e400ff037b82 */ /* 0x000e220000000800 */
[----:B------:R-:W1:Y:S01]  /*0020*/  S2R R8, SR_CTAID.X ;  /* 0x0000000000087919 */ /* 0x000e620000002500 */
[----:B------:R-:W2:Y:S01]  /*0030*/  LDCU UR4, c[0x0][0x38c] ;  /* 0x00007180ff0477ac */ /* 0x000ea20008000800 */
[----:B------:R-:W-:Y:S01]  /*0040*/  BSSY.RECONVERGENT B0, `(.L_x_29) ;  /* 0x000002c000007945 */ /* 0x000fe20003800200 */
[----:B------:R-:W-:Y:S01]  /*0050*/  IMAD.MOV.U32 R11, RZ, RZ, -0x1f528714 ;  /* 0xe0ad78ecff0b7424 */ /* 0x000fe200078e00ff */
[----:B------:R-:W3:Y:S01]  /*0060*/  LDCU.64 UR8, c[0x0][0x358] ;  /* 0x00006b00ff0877ac */ /* 0x000ee20008000a00 */
[----:B0-----:R-:W-:-:S04]  /*0070*/  IABS R7, R3 ;  /* 0x0000000300077213 */ /* 0x001fc80000000000 */
[----:B------:R-:W0:Y:S08]  /*0080*/  I2F.RP R0, R7 ;  /* 0x0000000700007306 */ /* 0x000e300000209400 */
[----:B0-----:R-:W0:Y:S02]  /*0090*/  MUFU.RCP R0, R0 ;  /* 0x0000000000007308 */ /* 0x001e240000001000 */
[----:B0-----:R-:W-:-:S06]  /*00a0*/  VIADD R4, R0, 0xffffffe ;  /* 0x0ffffffe00047836 */ /* 0x001fcc0000000000 */
[----:B------:R0:W4:Y:S02]  /*00b0*/  F2I.FTZ.U32.TRUNC.NTZ R5, R4 ;  /* 0x0000000400057305 */ /* 0x000124000021f000 */
[----:B0-----:R-:W-:Y:S02]  /*00c0*/  IMAD.MOV.U32 R4, RZ, RZ, RZ ;  /* 0x000000ffff047224 */ /* 0x001fe400078e00ff */
[----:B----4-:R-:W-:-:S04]  /*00d0*/  IMAD.MOV R2, RZ, RZ, -R5 ;  /* 0x000000ffff027224 */ /* 0x010fc800078e0a05 */
[----:B------:R-:W-:Y:S01]  /*00e0*/  IMAD R9, R2, R7, RZ ;  /* 0x0000000702097224 */ /* 0x000fe200078e02ff */
[----:B-1----:R-:W-:-:S03]  /*00f0*/  IABS R2, R8 ;  /* 0x0000000800027213 */ /* 0x002fc60000000000 */
[----:B------:R-:W-:-:S06]  /*0100*/  IMAD.HI.U32 R5, R5, R9, R4 ;  /* 0x0000000905057227 */ /* 0x000fcc00078e0004 */
[----:B------:R-:W-:-:S05]  /*0110*/  IMAD.HI.U32 R9, R5, R2, RZ ;  /* 0x0000000205097227 */ /* 0x000fca00078e00ff */
[----:B------:R-:W-:-:S05]  /*0120*/  IADD3 R0, PT, PT, -R9, RZ, RZ ;  /* 0x000000ff09007210 */ /* 0x000fca0007ffe1ff */
[C---:B------:R-:W-:Y:S02]  /*0130*/  IMAD R0, R7.reuse, R0, R2 ;  /* 0x0000000007007224 */ /* 0x040fe400078e0202 */
[----:B------:R-:W2:Y:S03]  /*0140*/  S2R R2, SR_TID.X ;  /* 0x0000000000027919 */ /* 0x000ea60000002100 */
[----:B------:R-:W-:-:S13]  /*0150*/  ISETP.GT.U32.AND P2, PT, R7, R0, PT ;  /* 0x000000000700720c */ /* 0x000fda0003f44070 */
[----:B------:R-:W-:Y:S02]  /*0160*/  @!P2 IMAD.IADD R0, R0, 0x1, -R7 ;  /* 0x000000010000a824 */ /* 0x000fe400078e0a07 */
[----:B------:R-:W-:Y:S01]  /*0170*/  @!P2 VIADD R9, R9, 0x1 ;  /* 0x000000010909a836 */ /* 0x000fe20000000000 */
[----:B------:R-:W-:Y:S02]  /*0180*/  ISETP.NE.AND P2, PT, R3, RZ, PT ;  /* 0x000000ff0300720c */ /* 0x000fe40003f45270 */
[----:B------:R-:W-:Y:S02]  /*0190*/  ISETP.GE.U32.AND P0, PT, R0, R7, PT ;  /* 0x000000070000720c */ /* 0x000fe40003f06070 */
[----:B------:R-:W-:-:S04]  /*01a0*/  LOP3.LUT R0, R8, R3, RZ, 0x3c, !PT ;  /* 0x0000000308007212 */ /* 0x000fc800078e3cff */
[----:B------:R-:W-:-:S07]  /*01b0*/  ISETP.GE.AND P1, PT, R0, RZ, PT ;  /* 0x000000ff0000720c */ /* 0x000fce0003f26270 */
[----:B------:R-:W-:Y:S01]  /*01c0*/  @P0 VIADD R9, R9, 0x1 ;  /* 0x0000000109090836 */ /* 0x000fe20000000000 */
[----:B--2---:R-:W-:-:S05]  /*01d0*/  ISETP.GE.AND P0, PT, R2, UR4, PT ;  /* 0x0000000402007c0c */ /* 0x004fca000bf06270 */
[----:B------:R-:W-:Y:S02]  /*01e0*/  @!P1 IADD3 R9, PT, PT, -R9, RZ, RZ ;  /* 0x000000ff09099210 */ /* 0x000fe40007ffe1ff */
[----:B------:R-:W-:-:S05]  /*01f0*/  @!P2 LOP3.LUT R9, RZ, R3, RZ, 0x33, !PT ;  /* 0x00000003ff09a212 */ /* 0x000fca00078e33ff */
[----:B------:R-:W-:-:S04]  /*0200*/  IMAD.MOV R0, RZ, RZ, -R9 ;  /* 0x000000ffff007224 */ /* 0x000fc800078e0a09 */
[----:B------:R-:W-:Y:S01]  /*0210*/  IMAD R8, R3, R0, R8 ;  /* 0x0000000003087224 */ /* 0x000fe200078e0208 */
[----:B---3--:R-:W-:Y:S06]  /*0220*/  @P0 BRA `(.L_x_30) ;  /* 0x0000000000340947 */ /* 0x008fec0003800000 */
[----:B------:R-:W0:Y:S01]  /*0230*/  LDC R13, c[0x0][0x360] ;  /* 0x0000d800ff0d7b82 */ /* 0x000e220000000800 */
[----:B------:R-:W-:Y:S01]  /*0240*/  IMAD.MOV.U32 R11, RZ, RZ, -0x1f528714 ;  /* 0xe0ad78ecff0b7424 */ /* 0x000fe200078e00ff */
[----:B------:R-:W-:-:S06]  /*0250*/  MOV R0, R2 ;  /* 0x0000000200007202 */ /* 0x000fcc0000000f00 */
[----:B------:R-:W1:Y:S02]  /*0260*/  LDC.64 R6, c[0x0][0x380] ;  /* 0x0000e000ff067b82 */ /* 0x000e640000000a00 */
.L_x_31:
[----:B------:R-:W-:-:S04]  /*0270*/  IMAD R4, R9, UR4, R0 ;  /* 0x0000000409047c24 */ /* 0x000fc8000f8e0200 */
[----:B------:R-:W-:-:S04]  /*0280*/  IMAD R5, R4, R3, R8 ;  /* 0x0000000304057224 */ /* 0x000fc800078e0208 */
[----:B-1----:R-:W-:-:S06]  /*0290*/  IMAD.WIDE R4, R5, 0x4, R6 ;  /* 0x0000000405047825 */ /* 0x002fcc00078e0206 */
[----:B------:R-:W2:Y:S01]  /*02a0*/  LDG.E R4, desc[UR8][R4.64] ;  /* 0x0000000804047981 */ /* 0x000ea2000c1e1900 */
[----:B0-----:R-:W-:-:S05]  /*02b0*/  IMAD.IADD R0, R13, 0x1, R0 ;  /* 0x000000010d007824 */ /* 0x001fca00078e0200 */
[----:B------:R-:W-:Y:S02]  /*02c0*/  ISETP.GE.AND P1, PT, R0, UR4, PT ;  /* 0x0000000400007c0c */ /* 0x000fe4000bf26270 */
[----:B--2---:R-:W-:-:S04]  /*02d0*/  FSETP.GT.AND P0, PT, R4, R11, PT ;  /* 0x0000000b0400720b */ /* 0x004fc80003f04000 */
[----:B------:R-:W-:-:S07]  /*02e0*/  FSEL R11, R4, R11, P0 ;  /* 0x0000000b040b7208 */ /* 0x000fce0000000000 */
[----:B------:R-:W-:Y:S05]  /*02f0*/  @!P1 BRA `(.L_x_31) ;  /* 0xfffffffc00dc9947 */ /* 0x000fea000383ffff */
.L_x_30:
[----:B------:R-:W-:Y:S05]  /*0300*/  BSYNC.RECONVERGENT B0 ;  /* 0x0000000000007941 */ /* 0x000fea0003800200 */
.L_x_29:
        /* <DEDUP_REMOVED lines=10> */
.L_x_33:
[----:B0-----:R-:W-:-:S04]  /*03b0*/  SHF.R.U32.HI R11, RZ, 0x1, R3 ;  /* 0x00000001ff0b7819 */ /* 0x001fc80000011603 */
[----:B------:R-:W-:-:S13]  /*03c0*/  ISETP.GE.U32.AND P0, PT, R2, R11, PT ;  /* 0x0000000b0200720c */ /* 0x000fda0003f06070 */
[----:B------:R-:W-:Y:S01]  /*03d0*/  @!P0 IMAD R5, R11, 0x4, R0 ;  /* 0x000000040b058824 */ /* 0x000fe200078e0200 */
[----:B------:R-:W-:Y:S05]  /*03e0*/  @!P0 LDS R4, [R0] ;  /* 0x0000000000048984 */ /* 0x000fea0000000800 */
[----:B------:R-:W0:Y:S02]  /*03f0*/  @!P0 LDS R5, [R5] ;  /* 0x0000000005058984 */ /* 0x000e240000000800 */
[----:B0-----:R-:W-:-:S05]  /*0400*/  @!P0 FMNMX R7, R4, R5, !PT ;  /* 0x0000000504078209 */ /* 0x001fca0007800000 */
[----:B------:R1:W-:Y:S01]  /*0410*/  @!P0 STS [R0], R7 ;  /* 0x0000000700008388 */ /* 0x0003e20000000800 */
[----:B------:R-:W-:Y:S01]  /*0420*/  BAR.SYNC.DEFER_BLOCKING 0x0 ;  /* 0x0000000000007b1d */ /* 0x000fe20000010000 */
[----:B------:R-:W-:Y:S02]  /*0430*/  ISETP.GT.U32.AND P0, PT, R3, 0x3, PT ;  /* 0x000000030300780c */ /* 0x000fe40003f04070 */
[----:B------:R-:W-:-:S11]  /*0440*/  MOV R3, R11 ;  /* 0x0000000b00037202 */ /* 0x000fd60000000f00 */
[----:B-1----:R-:W-:Y:S05]  /*0450*/  @P0 BRA `(.L_x_33) ;  /* 0xfffffffc00d40947 */ /* 0x002fea000383ffff */
.L_x_32:
[----:B------:R-:W1:Y:S01]  /*0460*/  S2UR UR5, SR_CgaCtaId ;  /* 0x00000000000579c3 */ /* 0x000e620000008800 */
[----:B------:R-:W2:Y:S01]  /*0470*/  LDCU UR7, c[0x0][0x38c] ;  /* 0x00007180ff0777ac */ /* 0x000ea20008000800 */
[----:B------:R-:W-:Y:S01]  /*0480*/  BSSY.RECONVERGENT B0, `(.L_x_34) ;  /* 0x000001e000007945 */ /* 0x000fe20003800200 */
[----:B------:R-:W-:Y:S01]  /*0490*/  IMAD.MOV.U32 R3, RZ, RZ, RZ ;  /* 0x000000ffff037224 */ /* 0x000fe200078e00ff */
[----:B------:R-:W-:Y:S01]  /*04a0*/  UMOV UR4, 0x400 ;  /* 0x0000040000047882 */ /* 0x000fe20000000000 */
[----:B--2---:R-:W-:Y:S01]  /*04b0*/  ISETP.GE.AND P0, PT, R2, UR7, PT ;  /* 0x0000000702007c0c */ /* 0x004fe2000bf06270 */
[----:B-1----:R-:W-:Y:S01]  /*04c0*/  ULEA UR4, UR5, UR4, 0x18 ;  /* 0x0000000405047291 */ /* 0x002fe2000f8ec0ff */
[----:B------:R-:W1:Y:S08]  /*04d0*/  LDCU UR5, c[0x0][0x390] ;  /* 0x00007200ff0577ac */ /* 0x000e700008000800 */
[----:B------:R-:W2:Y:S01]  /*04e0*/  LDS R10, [UR4] ;  /* 0x00000004ff0a7984 */ /* 0x000ea20008000800 */
[----:B------:R-:W-:Y:S06]  /*04f0*/  BAR.SYNC.DEFER_BLOCKING 0x0 ;  /* 0x0000000000007b1d */ /* 0x000fec0000010000 */
[----:B------:R-:W-:Y:S05]  /*0500*/  @P0 BRA `(.L_x_35) ;  /* 0x0000000000540947 */ /* 0x000fea0003800000 */
[----:B------:R-:W3:Y:S01]  /*0510*/  LDC.64 R4, c[0x0][0x380] ;  /* 0x0000e000ff047b82 */ /* 0x000ee20000000a00 */
[----:B------:R-:W-:Y:S02]  /*0520*/  IMAD.MOV.U32 R3, RZ, RZ, RZ ;  /* 0x000000ffff037224 */ /* 0x000fe400078e00ff */
[----:B------:R-:W-:-:S07]  /*0530*/  IMAD.MOV.U32 R12, RZ, RZ, R2 ;  /* 0x000000ffff0c7224 */ /* 0x000fce00078e0002 */
.L_x_36:
[----:B------:R-:W-:-:S04]  /*0540*/  IMAD R7, R9, UR7, R12 ;  /* 0x0000000709077c24 */ /* 0x000fc8000f8e020c */
[----:B-1----:R-:W-:-:S04]  /*0550*/  IMAD R7, R7, UR5, R8 ;  /* 0x0000000507077c24 */ /* 0x002fc8000f8e0208 */
[----:B---3--:R-:W-:-:S06]  /*0560*/  IMAD.WIDE R6, R7, 0x4, R4 ;  /* 0x0000000407067825 */ /* 0x008fcc00078e0204 */
[----:B------:R-:W0:Y:S01]  /*0570*/  LDG.E R7, desc[UR8][R6.64] ;  /* 0x0000000806077981 */ /* 0x000e22000c1e1900 */
[----:B------:R-:W-:Y:S02]  /*0580*/  HFMA2 R14, -RZ, RZ, 0.96630859375, -0.0022525787353515625 ;  /* 0x3bbb989dff0e7431 */ /* 0x000fe400000001ff */
[----:B------:R-:W-:Y:S02]  /*0590*/  IMAD.MOV.U32 R16, RZ, RZ, 0x437c0000 ;  /* 0x437c0000ff107424 */ /* 0x000fe400078e00ff */
[----:B------:R-:W-:-:S05]  /*05a0*/  VIADD R12, R12, UR6 ;  /* 0x000000060c0c7c36 */ /* 0x000fca0008000000 */
[----:B------:R-:W-:Y:S01]  /*05b0*/  ISETP.GE.AND P0, PT, R12, UR7, PT ;  /* 0x000000070c007c0c */ /* 0x000fe2000bf06270 */
[----:B0-2---:R-:W-:-:S04]  /*05c0*/  FADD R11, -R10, R7 ;  /* 0x000000070a0b7221 */ /* 0x005fc80000000100 */
[----:B------:R-:W-:-:S04]  /*05d0*/  FFMA.SAT R13, R11, R14, 0.5 ;  /* 0x3f0000000b0d7423 */ /* 0x000fc8000000200e */
[----:B------:R-:W-:-:S04]  /*05e0*/  FFMA.RM R13, R13, R16, 12582913 ;  /* 0x4b4000010d0d7423 */ /* 0x000fc80000004010 */
[C---:B------:R-:W-:Y:S01]  /*05f0*/  FADD R14, R13.reuse, -12583039 ;  /* 0xcb40007f0d0e7421 */ /* 0x040fe20000000000 */
[----:B------:R-:W-:-:S03]  /*0600*/  IMAD.SHL.U32 R6, R13, 0x800000, RZ ;  /* 0x008000000d067824 */ /* 0x000fc600078e00ff */
[----:B------:R-:W-:-:S04]  /*0610*/  FFMA R14, R11, 1.4426950216293334961, -R14 ;  /* 0x3fb8aa3b0b0e7823 */ /* 0x000fc8000000080e */
[----:B------:R-:W-:-:S06]  /*0620*/  FFMA R14, R11, 1.925963033500011079e-08, R14 ;  /* 0x32a570600b0e7823 */ /* 0x000fcc000000000e */
[----:B------:R-:W0:Y:S02]  /*0630*/  MUFU.EX2 R14, R14 ;  /* 0x0000000e000e7308 */ /* 0x000e240000000800 */
[----:B0-----:R-:W-:Y:S01]  /*0640*/  FFMA R3, R6, R14, R3 ;  /* 0x0000000e06037223 */ /* 0x001fe20000000003 */
[----:B------:R-:W-:Y:S06]  /*0650*/  @!P0 BRA `(.L_x_36) ;  /* 0xfffffffc00b88947 */ /* 0x000fec000383ffff */
.L_x_35:
[----:B-1----:R-:W-:Y:S05]  /*0660*/  BSYNC.RECONVERGENT B0 ;  /* 0x0000000000007941 */ /* 0x002fea0003800200 */
.L_x_34:
[----:B------:R1:W-:Y:S01]  /*0670*/  STS [R0], R3 ;  /* 0x0000000300007388 */ /* 0x0003e20000000800 */
[----:B------:R-:W-:Y:S01]  /*0680*/  UISETP.GE.U32.AND UP0, UPT, UR6, 0x2, UPT ;  /* 0x000000020600788c */ /* 0x000fe2000bf06070 */
[----:B------:R-:W-:Y:S08]  /*0690*/  BAR.SYNC.DEFER_BLOCKING 0x0 ;  /* 0x0000000000007b1d */ /* 0x000ff00000010000 */
[----:B-1----:R-:W-:Y:S05]  /*06a0*/  BRA.U !UP0, `(.L_x_37) ;  /* 0x0000000108307547 */ /* 0x002fea000b800000 */
[----:B------:R-:W-:-:S07]  /*06b0*/  MOV R3, UR6 ;  /* 0x0000000600037c02 */ /* 0x000fce0008000f00 */
.L_x_38:
[----:B------:R-:W-:-:S04]  /*06c0*/  SHF.R.U32.HI R7, RZ, 0x1, R3 ;  /* 0x00000001ff077819 */ /* 0x000fc80000011603 */
[----:B------:R-:W-:-:S13]  /*06d0*/  ISETP.GE.U32.AND P0, PT, R2, R7, PT ;  /* 0x000000070200720c */ /* 0x000fda0003f06070 */
[----:B------:R-:W-:Y:S01]  /*06e0*/  @!P0 IMAD R4, R7, 0x4, R0 ;  /* 0x0000000407048824 */ /* 0x000fe200078e0200 */
[----:B------:R-:W-:Y:S05]  /*06f0*/  @!P0 LDS R5, [R0] ;  /* 0x0000000000058984 */ /* 0x000fea0000000800 */
[----:B------:R-:W1:Y:S02]  /*0700*/  @!P0 LDS R4, [R4] ;  /* 0x0000000004048984 */ /* 0x000e640000000800 */
[----:B-1----:R-:W-:-:S05]  /*0710*/  @!P0 FADD R5, R4, R5 ;  /* 0x0000000504058221 */ /* 0x002fca0000000000 */
[----:B------:R1:W-:Y:S01]  /*0720*/  @!P0 STS [R0], R5 ;  /* 0x0000000500008388 */ /* 0x0003e20000000800 */
[----:B------:R-:W-:Y:S01]  /*0730*/  BAR.SYNC.DEFER_BLOCKING 0x0 ;  /* 0x0000000000007b1d */ /* 0x000fe20000010000 */
[----:B------:R-:W-:Y:S01]  /*0740*/  ISETP.GT.U32.AND P0, PT, R3, 0x3, PT ;  /* 0x000000030300780c */ /* 0x000fe20003f04070 */
[----:B------:R-:W-:-:S12]  /*0750*/  IMAD.MOV.U32 R3, RZ, RZ, R7 ;  /* 0x000000ffff037224 */ /* 0x000fd800078e0007 */
[----:B-1----:R-:W-:Y:S05]  /*0760*/  @P0 BRA `(.L_x_38) ;  /* 0xfffffffc00d40947 */ /* 0x002fea000383ffff */
.L_x_37:
[----:B------:R-:W1:Y:S01]  /*0770*/  S2UR UR5, SR_CgaCtaId ;  /* 0x00000000000579c3 */ /* 0x000e620000008800 */
[----:B------:R-:W-:Y:S01]  /*0780*/  UMOV UR4, 0x400 ;  /* 0x0000040000047882 */ /* 0x000fe20000000000 */
[----:B------:R-:W3:Y:S06]  /*0790*/  LDCU UR7, c[0x0][0x38c] ;  /* 0x00007180ff0777ac */ /* 0x000eec0008000800 */
[----:B------:R-:W4:Y:S01]  /*07a0*/  LDC.64 R6, c[0x0][0x380] ;  /* 0x0000e000ff067b82 */ /* 0x000f220000000a00 */
[----:B-1----:R-:W-:Y:S01]  /*07b0*/  ULEA UR4, UR5, UR4, 0x18 ;  /* 0x0000000405047291 */ /* 0x002fe2000f8ec0ff */
[----:B------:R-:W1:Y:S08]  /*07c0*/  LDCU UR5, c[0x0][0x390] ;  /* 0x00007200ff0577ac */ /* 0x000e700008000800 */
[----:B------:R-:W0:Y:S02]  /*07d0*/  LDS R3, [UR4] ;  /* 0x00000004ff037984 */ /* 0x000e240008000800 */
[----:B------:R-:W5:Y:S01]  /*07e0*/  LDCU UR4, c[0x0][0x38c] ;  /* 0x00007180ff0477ac */ /* 0x000f620008000800 */
[----:B------:R-:W-:Y:S01]  /*07f0*/  BAR.SYNC.DEFER_BLOCKING 0x0 ;  /* 0x0000000000007b1d */ /* 0x000fe20000010000 */
[----:B-----5:R-:W-:-:S13]  /*0800*/  ISETP.GE.AND P0, PT, R2, UR4, PT ;  /* 0x0000000402007c0c */ /* 0x020fda000bf06270 */
[----:B-1-34-:R-:W-:Y:S05]  /*0810*/  @P0 EXIT ;  /* 0x000000000000094d */ /* 0x01afea0003800000 */
.L_x_41:
[----:B------:R-:W-:-:S04]  /*0820*/  IMAD R5, R9, UR7, R2 ;  /* 0x0000000709057c24 */ /* 0x000fc8000f8e0202 */
[----:B------:R-:W-:-:S04]  /*0830*/  IMAD R5, R5, UR5, R8 ;  /* 0x0000000505057c24 */ /* 0x000fc8000f8e0208 */
[----:B------:R-:W-:-:S05]  /*0840*/  IMAD.WIDE R4, R5, 0x4, R6 ;  /* 0x0000000405047825 */ /* 0x000fca00078e0206 */
[----:B0-----:R-:W2:Y:S01]  /*0850*/  LDG.E R11, desc[UR8][R4.64] ;  /* 0x00000008040b7981 */ /* 0x001ea2000c1e1900 */
[----:B------:R-:W-:Y:S01]  /*0860*/  MOV R0, 0x3bbb989d ;  /* 0x3bbb989d00007802 */ /* 0x000fe20000000f00 */
[----:B------:R-:W-:Y:S01]  /*0870*/  IMAD.MOV.U32 R13, RZ, RZ, 0x437c0000 ;  /* 0x437c0000ff0d7424 */ /* 0x000fe200078e00ff */
[----:B------:R-:W0:Y:S01]  /*0880*/  MUFU.RCP R14, R3 ;  /* 0x00000003000e7308 */ /* 0x000e220000001000 */
[----:B------:R-:W-:Y:S01]  /*0890*/  BSSY.RECONVERGENT B0, `(.L_x_39) ;  /* 0x0000014000007945 */ /* 0x000fe20003800200 */
[----:B--2---:R-:W-:-:S04]  /*08a0*/  FADD R11, -R10, R11 ;  /* 0x0000000b0a0b7221 */ /* 0x004fc80000000100 */
[----:B------:R-:W-:-:S04]  /*08b0*/  FFMA.SAT R0, R11, R0, 0.5 ;  /* 0x3f0000000b007423 */ /* 0x000fc80000002000 */
[----:B------:R-:W-:Y:S01]  /*08c0*/  FFMA.RM R0, R0, R13, 12582913 ;  /* 0x4b40000100007423 */ /* 0x000fe2000000400d */
[----:B0-----:R-:W-:-:S03]  /*08d0*/  FFMA R13, -R3, R14, 1 ;  /* 0x3f800000030d7423 */ /* 0x001fc6000000010e */
[C---:B------:R-:W-:Y:S01]  /*08e0*/  FADD R12, R0.reuse, -12583039 ;  /* 0xcb40007f000c7421 */ /* 0x040fe20000000000 */
[----:B------:R-:W-:Y:S02]  /*08f0*/  IMAD.SHL.U32 R0, R0, 0x800000, RZ ;  /* 0x0080000000007824 */ /* 0x000fe400078e00ff */
[----:B------:R-:W-:Y:S01]  /*0900*/  FFMA R13, R14, R13, R14 ;  /* 0x0000000d0e0d7223 */ /* 0x000fe2000000000e */
[----:B------:R-:W-:-:S04]  /*0910*/  FFMA R12, R11, 1.4426950216293334961, -R12 ;  /* 0x3fb8aa3b0b0c7823 */ /* 0x000fc8000000080c */
[----:B------:R-:W-:-:S04]  /*0920*/  FFMA R12, R11, 1.925963033500011079e-08, R12 ;  /* 0x32a570600b0c7823 */ /* 0x000fc8000000000c */
[----:B------:R-:W0:Y:S02]  /*0930*/  MUFU.EX2 R11, R12 ;  /* 0x0000000c000b7308 */ /* 0x000e240000000800 */
[----:B0-----:R-:W-:-:S06]  /*0940*/  FMUL R0, R0, R11 ;  /* 0x0000000b00007220 */ /* 0x001fcc0000400000 */
[----:B------:R-:W0:Y:S01]  /*0950*/  FCHK P0, R0, R3 ;  /* 0x0000000300007302 */ /* 0x000e220000000000 */
[----:B------:R-:W-:-:S04]  /*0960*/  FFMA R14, R0, R13, RZ ;  /* 0x0000000d000e7223 */ /* 0x000fc800000000ff */
[----:B------:R-:W-:-:S04]  /*0970*/  FFMA R11, -R3, R14, R0 ;  /* 0x0000000e030b7223 */ /* 0x000fc80000000100 */
[----:B------:R-:W-:Y:S01]  /*0980*/  FFMA R11, R13, R11, R14 ;  /* 0x0000000b0d0b7223 */ /* 0x000fe2000000000e */
[----:B0-----:R-:W-:Y:S06]  /*0990*/  @!P0 BRA `(.L_x_40) ;  /* 0x00000000000c8947 */ /* 0x001fec0003800000 */
[----:B------:R-:W-:-:S07]  /*09a0*/  MOV R12, 0x9c0 ;  /* 0x000009c0000c7802 */ /* 0x000fce0000000f00 */
[----:B------:R-:W-:Y:S05]  /*09b0*/  CALL.REL.NOINC `($__internal_1_$__cuda_sm3x_div_rn_noftz_f32_slowpath) ;  /* 0x00000000001c7944 */ /* 0x000fea0003c00000 */
[----:B------:R-:W-:-:S07]  /*09c0*/  MOV R11, R0 ;  /* 0x00000000000b7202 */ /* 0x000fce0000000f00 */
.L_x_40:
[----:B------:R-:W-:Y:S05]  /*09d0*/  BSYNC.RECONVERGENT B0 ;  /* 0x0000000000007941 */ /* 0x000fea0003800200 */
.L_x_39:
[----:B------:R1:W-:Y:S01]  /*09e0*/  STG.E desc[UR8][R4.64], R11 ;  /* 0x0000000b04007986 */ /* 0x0003e2000c101908 */
[----:B------:R-:W-:-:S05]  /*09f0*/  VIADD R2, R2, UR6 ;  /* 0x0000000602027c36 */ /* 0x000fca0008000000 */
[----:B------:R-:W-:-:S13]  /*0a00*/  ISETP.GE.AND P0, PT, R2, UR7, PT ;  /* 0x0000000702007c0c */ /* 0x000fda000bf06270 */
[----:B-1----:R-:W-:Y:S05]  /*0a10*/  @!P0 BRA `(.L_x_41) ;  /* 0xfffffffc00808947 */ /* 0x002fea000383ffff */
[----:B------:R-:W-:Y:S05]  /*0a20*/  EXIT ;  /* 0x000000000000794d */ /* 0x000fea0003800000 */
        .weak           $__internal_1_$__cuda_sm3x_div_rn_noftz_f32_slowpath
        .type           $__internal_1_$__cuda_sm3x_div_rn_noftz_f32_slowpath,@function
        .size           $__internal_1_$__cuda_sm3x_div_rn_noftz_f32_slowpath,(.L_x_78 - $__internal_1_$__cuda_sm3x_div_rn_noftz_f32_slowpath)
$__internal_1_$__cuda_sm3x_div_rn_noftz_f32_slowpath:
[--C-:B------:R-:W-:Y:S01]  /*0a30*/  SHF.R.U32.HI R13, RZ, 0x17, R3.reuse ;  /* 0x00000017ff0d7819 */ /* 0x100fe20000011603 */
[----:B------:R-:W-:Y:S01]  /*0a40*/  BSSY.RECONVERGENT B1, `(.L_x_42) ;  /* 0x0000064000017945 */ /* 0x000fe20003800200 */
[--C-:B------:R-:W-:Y:S01]  /*0a50*/  SHF.R.U32.HI R11, RZ, 0x17, R0.reuse ;  /* 0x00000017ff0b7819 */ /* 0x100fe20000011600 */
[----:B------:R-:W-:Y:S01]  /*0a60*/  IMAD.MOV.U32 R14, RZ, RZ, R0 ;  /* 0x000000ffff0e7224 */ /* 0x000fe200078e0000 */
[----:B------:R-:W-:Y:S01]  /*0a70*/  LOP3.LUT R13, R13, 0xff, RZ, 0xc0, !PT ;  /* 0x000000ff0d0d7812 */ /* 0x000fe200078ec0ff */
[----:B------:R-:W-:Y:S01]  /*0a80*/  IMAD.MOV.U32 R15, RZ, RZ, R3 ;  /* 0x000000ffff0f7224 */ /* 0x000fe200078e0003 */
[----:B------:R-:W-:-:S03]  /*0a90*/  LOP3.LUT R16, R11, 0xff, RZ, 0xc0, !PT ;  /* 0x000000ff0b107812 */ /* 0x000fc600078ec0ff */
[----:B------:R-:W-:Y:S01]  /*0aa0*/  VIADD R17, R13, 0xffffffff ;  /* 0xffffffff0d117836 */ /* 0x000fe20000000000 */
[----:B------:R-:W-:-:S04]  /*0ab0*/  IADD3 R18, PT, PT, R16, -0x1, RZ ;  /* 0xffffffff10127810 */ /* 0x000fc80007ffe0ff */
        /* <DEDUP_REMOVED lines=25> */
[----:B------:R-:W-:-:S03]  /*0c50*/  @!P1 FFMA R15, R3, 1.84467440737095516160e+19, RZ ;  /* 0x5f800000030f9823 */ /* 0x000fc600000000ff */
[----:B------:R-:W-:-:S07]  /*0c60*/  @!P1 IADD3 R11, PT, PT, R11, 0x40, RZ ;  /* 0x000000400b0b9810 */ /* 0x000fce0007ffe0ff */
.L_x_43:
[----:B------:R-:W-:Y:S01]  /*0c70*/  LEA R0, R13, 0xc0800000, 0x17 ;  /* 0xc08000000d007811 */ /* 0x000fe200078eb8ff */
[----:B------:R-:W-:Y:S01]  /*0c80*/  VIADD R16, R16, 0xffffff81 ;  /* 0xffffff8110107836 */ /* 0x000fe20000000000 */
[----:B------:R-:W-:Y:S03]  /*0c90*/  BSSY.RECONVERGENT B2, `(.L_x_48) ;  /* 0x0000035000027945 */ /* 0x000fe60003800200 */
[----:B------:R-:W-:Y:S02]  /*0ca0*/  IMAD.IADD R17, R15, 0x1, -R0 ;  /* 0x000000010f117824 */ /* 0x000fe400078e0a00 */
[C---:B------:R-:W-:Y:S01]  /*0cb0*/  IMAD R0, R16.reuse, -0x800000, R14 ;  /* 0xff80000010007824 */ /* 0x040fe200078e020e */
[----:B------:R-:W-:Y:S01]  /*0cc0*/  IADD3 R16, PT, PT, R16, 0x7f, -R13 ;  /* 0x0000007f10107810 */ /* 0x000fe20007ffe80d */
[----:B------:R-:W0:Y:S01]  /*0cd0*/  MUFU.RCP R15, R17 ;  /* 0x00000011000f7308 */ /* 0x000e220000001000 */
[----:B------:R-:W-:-:S02]  /*0ce0*/  FADD.FTZ R19, -R17, -RZ ;  /* 0x800000ff11137221 */ /* 0x000fc40000010100 */
[----:B------:R-:W-:Y:S02]  /*0cf0*/  IADD3 R16, PT, PT, R16, R11, RZ ;  /* 0x0000000b10107210 */ /* 0x000fe40007ffe0ff */
[----:B0-----:R-:W-:-:S04]  /*0d00*/  FFMA R18, R15, R19, 1 ;  /* 0x3f8000000f127423 */ /* 0x001fc80000000013 */
[----:B------:R-:W-:-:S04]  /*0d10*/  FFMA R15, R15, R18, R15 ;  /* 0x000000120f0f7223 */ /* 0x000fc8000000000f */
[----:B------:R-:W-:-:S04]  /*0d20*/  FFMA R14, R0, R15, RZ ;  /* 0x0000000f000e7223 */ /* 0x000fc800000000ff */
[----:B------:R-:W-:-:S04]  /*0d30*/  FFMA R18, R19, R14, R0 ;  /* 0x0000000e13127223 */ /* 0x000fc80000000000 */
[----:B------:R-:W-:-:S04]  /*0d40*/  FFMA R14, R15, R18, R14 ;  /* 0x000000120f0e7223 */ /* 0x000fc8000000000e */
[----:B------:R-:W-:-:S04]  /*0d50*/  FFMA R19, R19, R14, R0 ;  /* 0x0000000e13137223 */ /* 0x000fc80000000000 */
        /* <DEDUP_REMOVED lines=14> */
[-CC-:B------:R-:W-:Y:S01]  /*0e40*/  FFMA.RZ R11, R15, R19.reuse, R14.reuse ;  /* 0x000000130f0b7223 */ /* 0x180fe2000000c00e */
[C---:B------:R-:W-:Y:S02]  /*0e50*/  IADD3 R16, PT, PT, R17.reuse, 0x20, RZ ;  /* 0x0000002011107810 */ /* 0x040fe40007ffe0ff */
[----:B------:R-:W-:Y:S02]  /*0e60*/  ISETP.NE.AND P2, PT, R17, RZ, PT ;  /* 0x000000ff1100720c */ /* 0x000fe40003f45270 */
[----:B------:R-:W-:Y:S01]  /*0e70*/  LOP3.LUT R13, R11, 0x7fffff, RZ, 0xc0, !PT ;  /* 0x007fffff0b0d7812 */ /* 0x000fe200078ec0ff */
[CCC-:B------:R-:W-:Y:S01]  /*0e80*/  FFMA.RP R11, R15.reuse, R19.reuse, R14.reuse ;  /* 0x000000130f0b7223 */ /* 0x1c0fe2000000800e */
[----:B------:R-:W-:Y:S01]  /*0e90*/  FFMA.RM R14, R15, R19, R14 ;  /* 0x000000130f0e7223 */ /* 0x000fe2000000400e */
[----:B------:R-:W-:Y:S01]  /*0ea0*/  IMAD.MOV R15, RZ, RZ, -R17 ;  /* 0x000000ffff0f7224 */ /* 0x000fe200078e0a11 */
[----:B------:R-:W-:Y:S02]  /*0eb0*/  LOP3.LUT R13, R13, 0x800000, RZ, 0xfc, !PT ;  /* 0x008000000d0d7812 */ /* 0x000fe400078efcff */
[----:B------:R-:W-:-:S02]  /*0ec0*/  ISETP.NE.AND P1, PT, R17, RZ, PT ;  /* 0x000000ff1100720c */ /* 0x000fc40003f25270 */
[----:B------:R-:W-:Y:S02]  /*0ed0*/  SHF.L.U32 R16, R13, R16, RZ ;  /* 0x000000100d107219 */ /* 0x000fe400000006ff */
[----:B------:R-:W-:Y:S02]  /*0ee0*/  FSETP.NEU.FTZ.AND P0, PT, R11, R14, PT ;  /* 0x0000000e0b00720b */ /* 0x000fe40003f1d000 */
[----:B------:R-:W-:Y:S02]  /*0ef0*/  SEL R14, R15, RZ, P2 ;  /* 0x000000ff0f0e7207 */ /* 0x000fe40001000000 */
[----:B------:R-:W-:Y:S02]  /*0f00*/  ISETP.NE.AND P1, PT, R16, RZ, P1 ;  /* 0x000000ff1000720c */ /* 0x000fe40000f25270 */
[----:B------:R-:W-:Y:S02]  /*0f10*/  SHF.R.U32.HI R14, RZ, R14, R13 ;  /* 0x0000000eff0e7219 */ /* 0x000fe4000001160d */
[----:B------:R-:W-:-:S02]  /*0f20*/  PLOP3.LUT P0, PT, P0, P1, PT, 0xf8, 0x8f ;  /* 0x00000000008f781c */ /* 0x000fc40000703f70 */
[----:B------:R-:W-:Y:S02]  /*0f30*/  SHF.R.U32.HI R16, RZ, 0x1, R14 ;  /* 0x00000001ff107819 */ /* 0x000fe4000001160e */
[----:B------:R-:W-:-:S04]  /*0f40*/  SEL R11, RZ, 0x1, !P0 ;  /* 0x00000001ff0b7807 */ /* 0x000fc80004000000 */
[----:B------:R-:W-:-:S04]  /*0f50*/  LOP3.LUT R11, R11, 0x1, R16, 0xf8, !PT ;  /* 0x000000010b0b7812 */ /* 0x000fc800078ef810 */
[----:B------:R-:W-:-:S05]  /*0f60*/  LOP3.LUT R11, R11, R14, RZ, 0xc0, !PT ;  /* 0x0000000e0b0b7212 */ /* 0x000fca00078ec0ff */
[----:B------:R-:W-:-:S05]  /*0f70*/  IMAD.IADD R11, R16, 0x1, R11 ;  /* 0x00000001100b7824 */ /* 0x000fca00078e020b */
[----:B------:R-:W-:Y:S01]  /*0f80*/  LOP3.LUT R0, R11, R0, RZ, 0xfc, !PT ;  /* 0x000000000b007212 */ /* 0x000fe200078efcff */
[----:B------:R-:W-:Y:S06]  /*0f90*/  BRA `(.L_x_51) ;  /* 0x0000000000107947 */ /* 0x000fec0003800000 */
.L_x_50:
[----:B------:R-:W-:-:S04]  /*0fa0*/  LOP3.LUT R0, R0, 0x80000000, RZ, 0xc0, !PT ;  /* 0x8000000000007812 */ /* 0x000fc800078ec0ff */
[----:B------:R-:W-:Y:S01]  /*0fb0*/  LOP3.LUT R0, R0, 0x7f800000, RZ, 0xfc, !PT ;  /* 0x7f80000000007812 */ /* 0x000fe200078efcff */
[----:B------:R-:W-:Y:S06]  /*0fc0*/  BRA `(.L_x_51) ;  /* 0x0000000000047947 */ /* 0x000fec0003800000 */
.L_x_49:
[----:B------:R-:W-:-:S07]  /*0fd0*/  LEA R0, R16, R0, 0x17 ;  /* 0x0000000010007211 */ /* 0x000fce00078eb8ff */
.L_x_51:
[----:B------:R-:W-:Y:S05]  /*0fe0*/  BSYNC.RECONVERGENT B2 ;  /* 0x0000000000027941 */ /* 0x000fea0003800200 */
.L_x_48:
[----:B------:R-:W-:Y:S05]  /*0ff0*/  BRA `(.L_x_52) ;  /* 0x0000000000207947 */ /* 0x000fea0003800000 */
.L_x_47:
[----:B------:R-:W-:-:S04]  /*1000*/  LOP3.LUT R0, R15, 0x80000000, R14, 0x48, !PT ;  /* 0x800000000f007812 */ /* 0x000fc800078e480e */
[----:B------:R-:W-:Y:S01]  /*1010*/  LOP3.LUT R0, R0, 0x7f800000, RZ, 0xfc, !PT ;  /* 0x7f80000000007812 */ /* 0x000fe200078efcff */
[----:B------:R-:W-:Y:S06]  /*1020*/  BRA `(.L_x_52) ;  /* 0x0000000000147947 */ /* 0x000fec0003800000 */
.L_x_46:
[----:B------:R-:W-:Y:S01]  /*1030*/  LOP3.LUT R0, R15, 0x80000000, R14, 0x48, !PT ;  /* 0x800000000f007812 */ /* 0x000fe200078e480e */
[----:B------:R-:W-:Y:S06]  /*1040*/  BRA `(.L_x_52) ;  /* 0x00000000000c7947 */ /* 0x000fec0003800000 */
.L_x_45:
[----:B------:R-:W0:Y:S01]  /*1050*/  MUFU.RSQ R0, -QNAN ;  /* 0xffc0000000007908 */ /* 0x000e220000001400 */
[----:B------:R-:W-:Y:S05]  /*1060*/  BRA `(.L_x_52) ;  /* 0x0000000000047947 */ /* 0x000fea0003800000 */
.L_x_44:
[----:B------:R-:W-:-:S07]  /*1070*/  FADD.FTZ R0, R0, R3 ;  /* 0x0000000300007221 */ /* 0x000fce0000010000 */
.L_x_52:
[----:B------:R-:W-:Y:S05]  /*1080*/  BSYNC.RECONVERGENT B1 ;  /* 0x0000000000017941 */ /* 0x000fea0003800200 */
.L_x_42:
[----:B------:R-:W-:-:S04]  /*1090*/  IMAD.MOV.U32 R13, RZ, RZ, 0x0 ;  /* 0x00000000ff0d7424 */ /* 0x000fc800078e00ff */
[----:B0-----:R-:W-:Y:S05]  /*10a0*/  RET.REL.NODEC R12 `(_Z14softmax_kernelPfiii) ;  /* 0xffffffec0cd47950 */ /* 0x001fea0003c3ffff */
.L_x_53:
        /* <DEDUP_REMOVED lines=13> */
.L_x_78:


//--------------------- .text._Z21compute_scores_kernelPKfS0_Pfiiii --------------------------
	.section	.text._Z21compute_scores_kernelPKfS0_Pfiiii,"ax",@progbits
	.align	128
        .global         _Z21compute_scores_kernelPKfS0_Pfiiii
        .type           _Z21compute_scores_kernelPKfS0_Pfiiii,@function
        .size           _Z21compute_scores_kernelPKfS0_Pfiiii,(.L_x_80 - _Z21compute_scores_kernelPKfS0_Pfiiii)
        .other          _Z21compute_scores_kernelPKfS0_Pfiiii,@"STO_CUDA_ENTRY STV_DEFAULT"
_Z21compute_scores_kernelPKfS0_Pfiiii:
.text._Z21compute_scores_kernelPKfS0_Pfiiii:
[----:B------:R-:W-:Y:S01]  /*0000*/  LDC R1, c[0x0][0x37c] ;  /* 0x0000df00ff017b82 */ /* 0x000fe20000000800 */
[----:B------:R-:W0:Y:S01]  /*0010*/  S2R R0, SR_CTAID.Y ;  /* 0x0000000000007919 */ /* 0x000e220000002600 */
[----:B------:R-:W1:Y:S06]  /*0020*/  LDCU UR7, c[0x0][0x3a4] ;  /* 0x00007480ff0777ac */ /* 0x000e6c0008000800 */
[----:B------:R-:W2:Y:S01]  /*0030*/  S2UR UR10, SR_CTAID.Z ;  /* 0x00000000000a79c3 */ /* 0x000ea20000002700 */
[----:B------:R-:W-:Y:S01]  /*0040*/  HFMA2 R23, -RZ, RZ, 0, 0 ;  /* 0x00000000ff177431 */ /* 0x000fe200000001ff */
[----:B------:R-:W0:Y:S01]  /*0050*/  S2R R15, SR_TID.Y ;  /* 0x00000000000f7919 */ /* 0x000e220000002200 */
[----:B------:R-:W3:Y:S01]  /*0060*/  LDCU.64 UR8, c[0x0][0x358] ;  /* 0x00006b00ff0877ac */ /* 0x000ee20008000a00 */
[----:B------:R-:W4:Y:S01]  /*0070*/  S2R R2, SR_CTAID.X ;  /* 0x0000000000027919 */ /* 0x000f220000002500 */
[----:B------:R-:W4:Y:S01]  /*0080*/  S2R R13, SR_TID.X ;  /* 0x00000000000d7919 */ /* 0x000f220000002100 */
[----:B-1----:R-:W-:Y:S01]  /*0090*/  UISETP.GE.AND UP0, UPT, UR7, 0x1, UPT ;  /* 0x000000010700788c */ /* 0x002fe2000bf06270 */
[----:B0-----:R-:W-:-:S02]  /*00a0*/  LEA R0, R0, R15, 0x4 ;  /* 0x0000000f00007211 */ /* 0x001fc400078e20ff */
[----:B----4-:R-:W-:-:S06]  /*00b0*/  LEA R3, R2, R13, 0x4 ;  /* 0x0000000d02037211 */ /* 0x010fcc00078e20ff */
[----:B--23--:R-:W-:Y:S05]  /*00c0*/  BRA.U !UP0, `(.L_x_54) ;  /* 0x0000000d081c7547 */ /* 0x00cfea000b800000 */
[----:B------:R-:W0:Y:S01]  /*00d0*/  S2UR UR6, SR_CgaCtaId ;  /* 0x00000000000679c3 */ /* 0x000e220000008800 */
[----:B------:R-:W-:Y:S01]  /*00e0*/  UMOV UR4, 0x400 ;  /* 0x0000040000047882 */ /* 0x000fe20000000000 */
[----:B------:R-:W-:Y:S01]  /*00f0*/  UISETP.GE.U32.AND UP0, UPT, UR7, 0x11, UPT ;  /* 0x000000110700788c */ /* 0x000fe2000bf06070 */
[----:B------:R-:W-:Y:S01]  /*0100*/  IMAD.MOV.U32 R23, RZ, RZ, RZ ;  /* 0x000000ffff177224 */ /* 0x000fe200078e00ff */
[----:B------:R-:W-:-:S04]  /*0110*/  UIADD3 UR5, UPT, UPT, UR4, 0x400, URZ ;  /* 0x0000040004057890 */ /* 0x000fc8000fffe0ff */
[----:B------:R-:W1:Y:S01]  /*0120*/  LDC R20, c[0x0][0x3a0] ;  /* 0x0000e800ff147b82 */ /* 0x000e620000000800 */
[----:B0-----:R-:W-:Y:S02]  /*0130*/  ULEA UR4, UR6, UR4, 0x18 ;  /* 0x0000000406047291 */ /* 0x001fe4000f8ec0ff */
[----:B------:R-:W-:Y:S02]  /*0140*/  ULEA UR5, UR6, UR5, 0x18 ;  /* 0x0000000506057291 */ /* 0x000fe4000f8ec0ff */
[----:B------:R-:W-:Y:S02]  /*0150*/  UIADD3 UR6, UPT, UPT, UR7, 0xf, URZ ;  /* 0x0000000f07067890 */ /* 0x000fe4000fffe0ff */
[----:B------:R-:W-:Y:S01]  /*0160*/  LEA R2, R15, UR4, 0x6 ;  /* 0x000000040f027c11 */ /* 0x000fe2000f8e30ff */
[----:B------:R-:W-:Y:S01]  /*0170*/  UMOV UR4, URZ ;  /* 0x000000ff00047c82 */ /* 0x000fe20008000000 */
[C---:B------:R-:W-:Y:S01]  /*0180*/  LEA R16, R13.reuse, UR5, 0x2 ;  /* 0x000000050d107c11 */ /* 0x040fe2000f8e10ff */
[----:B-1----:R-:W-:Y:S01]  /*0190*/  IMAD R22, R0, R20, UR10 ;  /* 0x0000000a00167e24 */ /* 0x002fe2000f8e0214 */
[----:B------:R-:W-:Y:S01]  /*01a0*/  LEA R21, R13, R2, 0x2 ;  /* 0x000000020d157211 */ /* 0x000fe200078e10ff */
[----:B------:R-:W-:Y:S01]  /*01b0*/  IMAD R20, R3, R20, UR10 ;  /* 0x0000000a03147e24 */ /* 0x000fe2000f8e0214 */
[----:B------:R-:W-:Y:S01]  /*01c0*/  LEA R19, R15, R16, 0x6 ;  /* 0x000000100f137211 */ /* 0x000fe200078e30ff */
[----:B------:R-:W-:Y:S06]  /*01d0*/  BRA.U !UP0, `(.L_x_55) ;  /* 0x0000000508e87547 */ /* 0x000fec000b800000 */
[----:B------:R-:W0:Y:S01]  /*01e0*/  LDC.64 R24, c[0x0][0x388] ;  /* 0x0000e200ff187b82 */ /* 0x000e220000000a00 */
[----:B------:R-:W1:Y:S01]  /*01f0*/  LDCU UR11, c[0x0][0x398] ;  /* 0x00007300ff0b77ac */ /* 0x000e620008000800 */
[----:B------:R-:W-:Y:S01]  /*0200*/  IMAD R18, R20, UR7, R15 ;  /* 0x0000000714127c24 */ /* 0x000fe2000f8e020f */
[----:B------:R-:W-:Y:S01]  /*0210*/  MOV R14, R13 ;  /* 0x0000000d000e7202 */ /* 0x000fe20000000f00 */
[----:B------:R-:W-:Y:S01]  /*0220*/  IMAD R17, R22, UR7, R13 ;  /* 0x0000000716117c24 */ /* 0x000fe2000f8e020d */
[----:B------:R-:W-:Y:S01]  /*0230*/  USHF.R.U32.HI UR4, URZ, 0x4, UR6 ;  /* 0x00000004ff047899 */ /* 0x000fe20008011606 */
[----:B------:R-:W-:Y:S01]  /*0240*/  IMAD.MOV.U32 R23, RZ, RZ, RZ ;  /* 0x000000ffff177224 */ /* 0x000fe200078e00ff */
[----:B------:R-:W-:Y:S01]  /*0250*/  MOV R12, R15 ;  /* 0x0000000f000c7202 */ /* 0x000fe20000000f00 */
[----:B------:R-:W2:Y:S01]  /*0260*/  LDCU UR5, c[0x0][0x3a4] ;  /* 0x00007480ff0577ac */ /* 0x000ea20008000800 */
[----:B------:R-:W-:Y:S01]  /*0270*/  ULOP3.LUT UR4, UR4, 0x7fffffe, URZ, 0xc0, !UPT ;  /* 0x07fffffe04047892 */ /* 0x000fe2000f8ec0ff */
[----:B------:R-:W3:Y:S03]  /*0280*/  LDCU UR12, c[0x0][0x39c] ;  /* 0x00007380ff0c77ac */ /* 0x000ee60008000800 */
[----:B------:R-:W-:Y:S01]  /*0290*/  UIADD3 UR4, UPT, UPT, -UR4, URZ, URZ ;  /* 0x000000ff04047290 */ /* 0x000fe2000fffe1ff */
[----:B-1----:R-:W-:-:S13]  /*02a0*/  ISETP.GE.AND P1, PT, R0, UR11, PT ;  /* 0x0000000b00007c0c */ /* 0x002fda000bf26270 */
.L_x_56:
[----:B--2---:R-:W-:Y:S01]  /*02b0*/  UMOV UR7, UR5 ;  /* 0x0000000500077c82 */ /* 0x004fe20008000000 */
[----:B---3--:R-:W-:Y:S01]  /*02c0*/  ISETP.GE.AND P0, PT, R3, UR12, PT ;  /* 0x0000000c03007c0c */ /* 0x008fe2000bf06270 */
[----:B------:R-:W-:Y:S01]  /*02d0*/  HFMA2 R28, -RZ, RZ, 0, 0 ;  /* 0x00000000ff1c7431 */ /* 0x000fe200000001ff */
[----:B------:R-:W-:Y:S01]  /*02e0*/  ISETP.GE.OR P2, PT, R14, UR7, P1 ;  /* 0x000000070e007c0c */ /* 0x000fe20008f46670 */
[----:B------:R-:W-:Y:S01]  /*02f0*/  IMAD.MOV.U32 R6, RZ, RZ, RZ ;  /* 0x000000ffff067224 */ /* 0x000fe200078e00ff */
[----:B------:R-:W-:Y:S01]  /*0300*/  ISETP.GE.OR P3, PT, R12, UR7, P0 ;  /* 0x000000070c007c0c */ /* 0x000fe20008766670 */
[----:B0-----:R-:W-:-:S10]  /*0310*/  IMAD.WIDE R26, R18, 0x4, R24 ;  /* 0x00000004121a7825 */ /* 0x001fd400078e0218 */
[----:B------:R-:W0:Y:S02]  /*0320*/  @!P2 LDC.64 R4, c[0x0][0x380] ;  /* 0x0000e000ff04ab82 */ /* 0x000e240000000a00 */
[----:B------:R-:W2:Y:S01]  /*0330*/  @!P3 LDG.E R28, desc[UR8][R26.64] ;  /* 0x000000081a1cb981 */ /* 0x000ea2000c1e1900 */
[----:B0-----:R-:W-:-:S05]  /*0340*/  @!P2 IMAD.WIDE R4, R17, 0x4, R4 ;  /* 0x000000041104a825 */ /* 0x001fca00078e0204 */
[----:B------:R-:W3:Y:S04]  /*0350*/  @!P2 LDG.E R6, desc[UR8][R4.64] ;  /* 0x000000080406a981 */ /* 0x000ee8000c1e1900 */
[----:B---3--:R-:W-:Y:S04]  /*0360*/  STS [R21], R6 ;  /* 0x0000000615007388 */ /* 0x008fe80000000800 */
[----:B--2---:R-:W-:Y:S01]  /*0370*/  STS [R19], R28 ;  /* 0x0000001c13007388 */ /* 0x004fe20000000800 */
[----:B------:R-:W-:Y:S06]  /*0380*/  BAR.SYNC.DEFER_BLOCKING 0x0 ;  /* 0x0000000000007b1d */ /* 0x000fec0000010000 */
[----:B------:R-:W-:Y:S04]  /*0390*/  LDS R29, [R16] ;  /* 0x00000000101d7984 */ /* 0x000fe80000000800 */
[----:B------:R-:W0:Y:S04]  /*03a0*/  LDS.128 R8, [R2] ;  /* 0x0000000002087984 */ /* 0x000e280000000c00 */
[----:B------:R-:W1:Y:S04]  /*03b0*/  LDS R4, [R16+0x40] ;  /* 0x0000400010047984 */ /* 0x000e680000000800 */
[----:B------:R-:W2:Y:S04]  /*03c0*/  LDS R7, [R16+0x80] ;  /* 0x0000800010077984 */ /* 0x000ea80000000800 */
[----:B------:R-:W-:Y:S01]  /*03d0*/  LDS R28, [R16+0x3c0] ;  /* 0x0003c000101c7984 */ /* 0x000fe20000000800 */
[----:B0-----:R-:W-:-:S03]  /*03e0*/  FFMA R29, R8, R29, R23 ;  /* 0x0000001d081d7223 */ /* 0x001fc60000000017 */
[----:B------:R-:W0:Y:S01]  /*03f0*/  LDS R8, [R16+0xc0] ;  /* 0x0000c00010087984 */ /* 0x000e220000000800 */
[----:B-1----:R-:W-:-:S03]  /*0400*/  FFMA R4, R4, R9, R29 ;  /* 0x0000000904047223 */ /* 0x002fc6000000001d */
[----:B------:R-:W-:Y:S01]  /*0410*/  LDS R9, [R16+0x100] ;  /* 0x0001000010097984 */ /* 0x000fe20000000800 */
[----:B--2---:R-:W-:-:S03]  /*0420*/  FFMA R23, R7, R10, R4 ;  /* 0x0000000a07177223 */ /* 0x004fc60000000004 */
[----:B------:R-:W1:Y:S04]  /*0430*/  LDS.128 R4, [R2+0x10] ;  /* 0x0000100002047984 */ /* 0x000e680000000c00 */
[----:B------:R-:W2:Y:S01]  /*0440*/  LDS R29, [R16+0x140] ;  /* 0x00014000101d7984 */ /* 0x000ea20000000800 */
[----:B0-----:R-:W-:-:S03]  /*0450*/  FFMA R23, R8, R11, R23 ;  /* 0x0000000b08177223 */ /* 0x001fc60000000017 */
[----:B------:R-:W0:Y:S01]  /*0460*/  LDS R11, [R16+0x180] ;  /* 0x00018000100b7984 */ /* 0x000e220000000800 */
[----:B-1----:R-:W-:-:S03]  /*0470*/  FFMA R8, R4, R9, R23 ;  /* 0x0000000904087223 */ /* 0x002fc60000000017 */
[----:B------:R-:W1:Y:S01]  /*0480*/  LDS R4, [R16+0x1c0] ;  /* 0x0001c00010047984 */ /* 0x000e620000000800 */
[----:B--2---:R-:W-:-:S03]  /*0490*/  FFMA R8, R29, R5, R8 ;  /* 0x000000051d087223 */ /* 0x004fc60000000008 */
[----:B------:R-:W-:Y:S04]  /*04a0*/  LDS R5, [R16+0x200] ;  /* 0x0002000010057984 */ /* 0x000fe80000000800 */
[----:B------:R-:W-:Y:S01]  /*04b0*/  LDS R29, [R16+0x240] ;  /* 0x00024000101d7984 */ /* 0x000fe20000000800 */
[----:B0-----:R-:W-:-:S03]  /*04c0*/  FFMA R23, R11, R6, R8 ;  /* 0x000000060b177223 */ /* 0x001fc60000000008 */
[----:B------:R-:W0:Y:S01]  /*04d0*/  LDS.128 R8, [R2+0x20] ;  /* 0x0000200002087984 */ /* 0x000e220000000c00 */
[----:B-1----:R-:W-:-:S03]  /*04e0*/  FFMA R23, R4, R7, R23 ;  /* 0x0000000704177223 */ /* 0x002fc60000000017 */
[----:B------:R-:W1:Y:S01]  /*04f0*/  LDS R7, [R16+0x280] ;  /* 0x0002800010077984 */ /* 0x000e620000000800 */
[----:B0-----:R-:W-:-:S03]  /*0500*/  FFMA R4, R8, R5, R23 ;  /* 0x0000000508047223 */ /* 0x001fc60000000017 */
[----:B------:R-:W0:Y:S01]  /*0510*/  LDS R8, [R16+0x2c0] ;  /* 0x0002c00010087984 */ /* 0x000e220000000800 */
[----:B------:R-:W-:-:S03]  /*0520*/  FFMA R4, R29, R9, R4 ;  /* 0x000000091d047223 */ /* 0x000fc60000000004 */
[----:B------:R-:W-:Y:S01]  /*0530*/  LDS R9, [R16+0x300] ;  /* 0x0003000010097984 */ /* 0x000fe20000000800 */
[----:B-1----:R-:W-:-:S03]  /*0540*/  FFMA R23, R7, R10, R4 ;  /* 0x0000000a07177223 */ /* 0x002fc60000000004 */
[----:B------:R-:W1:Y:S01]  /*0550*/  LDS.128 R4, [R2+0x30] ;  /* 0x0000300002047984 */ /* 0x000e620000000c00 */
[----:B0-----:R-:W-:Y:S01]  /*0560*/  FFMA R11, R8, R11, R23 ;  /* 0x0000000b080b7223 */ /* 0x001fe20000000017 */
[----:B------:R-:W-:Y:S02]  /*0570*/  IADD3 R8, PT, PT, R14, 0x10, RZ ;  /* 0x000000100e087810 */ /* 0x000fe40007ffe0ff */
[----:B------:R-:W0:Y:S02]  /*0580*/  LDS R23, [R16+0x340] ;  /* 0x0003400010177984 */ /* 0x000e240000000800 */
[----:B------:R-:W-:Y:S01]  /*0590*/  ISETP.GE.OR P2, PT, R8, UR7, P1 ;  /* 0x0000000708007c0c */ /* 0x000fe20008f46670 */
[----:B-1----:R-:W-:-:S12]  /*05a0*/  FFMA R4, R4, R9, R11 ;  /* 0x0000000904047223 */ /* 0x002fd8000000000b */
[----:B------:R-:W1:Y:S01]  /*05b0*/  @!P2 LDC.64 R8, c[0x0][0x380] ;  /* 0x0000e000ff08ab82 */ /* 0x000e620000000a00 */
[----:B------:R-:W-:Y:S02]  /*05c0*/  HFMA2 R10, -RZ, RZ, 0, 0 ;  /* 0x00000000ff0a7431 */ /* 0x000fe400000001ff */
[----:B0-----:R-:W-:Y:S01]  /*05d0*/  FFMA R11, R23, R5, R4 ;  /* 0x00000005170b7223 */ /* 0x001fe20000000004 */
[----:B-1----:R-:W-:Y:S02]  /*05e0*/  @!P2 IMAD.WIDE R4, R17, 0x4, R8 ;  /* 0x000000041104a825 */ /* 0x002fe400078e0208 */
[----:B------:R-:W0:Y:S02]  /*05f0*/  LDS R8, [R16+0x380] ;  /* 0x0003800010087984 */ /* 0x000e240000000800 */
[----:B------:R-:W-:-:S05]  /*0600*/  VIADD R9, R12, 0x10 ;  /* 0x000000100c097836 */ /* 0x000fca0000000000 */
[----:B------:R-:W-:Y:S01]  /*0610*/  ISETP.GE.OR P0, PT, R9, UR7, P0 ;  /* 0x0000000709007c0c */ /* 0x000fe20008706670 */
[----:B------:R-:W-:Y:S01]  /*0620*/  BAR.SYNC.DEFER_BLOCKING 0x0 ;  /* 0x0000000000007b1d */ /* 0x000fe20000010000 */
[----:B------:R-:W-:-:S06]  /*0630*/  MOV R23, RZ ;  /* 0x000000ff00177202 */ /* 0x000fcc0000000f00 */
[----:B------:R-:W2:Y:S05]  /*0640*/  @!P2 LDG.E R23, desc[UR8][R4.64+0x40] ;  /* 0x000040080417a981 */ /* 0x000eaa000c1e1900 */
[----:B------:R-:W3:Y:S01]  /*0650*/  @!P0 LDG.E R10, desc[UR8][R26.64+0x40] ;  /* 0x000040081a0a8981 */ /* 0x000ee2000c1e1900 */
[----:B0-----:R-:W-:-:S04]  /*0660*/  FFMA R6, R8, R6, R11 ;  /* 0x0000000608067223 */ /* 0x001fc8000000000b */
[----:B------:R-:W-:Y:S01]  /*0670*/  FFMA R7, R28, R7, R6 ;  /* 0x000000071c077223 */ /* 0x000fe20000000006 */
[----:B------:R-:W-:-:S04]  /*0680*/  UIADD3 UR4, UPT, UPT, UR4, 0x2, URZ ;  /* 0x0000000204047890 */ /* 0x000fc8000fffe0ff */
[----:B------:R-:W-:Y:S01]  /*0690*/  UISETP.NE.AND UP0, UPT, UR4, URZ, UPT ;  /* 0x000000ff0400728c */ /* 0x000fe2000bf05270 */
[----:B------:R-:W-:Y:S01]  /*06a0*/  IADD3 R18, PT, PT, R18, 0x20, RZ ;  /* 0x0000002012127810 */ /* 0x000fe20007ffe0ff */
[----:B------:R-:W-:Y:S01]  /*06b0*/  VIADD R14, R14, 0x20 ;  /* 0x000000200e0e7836 */ /* 0x000fe20000000000 */
[----:B------:R-:W-:Y:S02]  /*06c0*/  IADD3 R12, PT, PT, R12, 0x20, RZ ;  /* 0x000000200c0c7810 */ /* 0x000fe40007ffe0ff */
[----:B------:R-:W-:Y:S01]  /*06d0*/  IADD3 R17, PT, PT, R17, 0x20, RZ ;  /* 0x0000002011117810 */ /* 0x000fe20007ffe0ff */
[----:B--2---:R-:W-:Y:S04]  /*06e0*/  STS [R21], R23 ;  /* 0x0000001715007388 */ /* 0x004fe80000000800 */
[----:B---3--:R-:W-:Y:S01]  /*06f0*/  STS [R19], R10 ;  /* 0x0000000a13007388 */ /* 0x008fe20000000800 */
[----:B------:R-:W-:Y:S06]  /*0700*/  BAR.SYNC.DEFER_BLOCKING 0x0 ;  /* 0x0000000000007b1d */ /* 0x000fec0000010000 */
[----:B------:R-:W-:Y:S04]  /*0710*/  LDS R29, [R16] ;  /* 0x00000000101d7984 */ /* 0x000fe80000000800 */
[----:B------:R-:W0:Y:S04]  /*0720*/  LDS.128 R8, [R2] ;  /* 0x0000000002087984 */ /* 0x000e280000000c00 */
[----:B------:R-:W1:Y:S04]  /*0730*/  LDS R4, [R16+0x40] ;  /* 0x0000400010047984 */ /* 0x000e680000000800 */
[----:B------:R-:W2:Y:S04]  /*0740*/  LDS R5, [R16+0x80] ;  /* 0x0000800010057984 */ /* 0x000ea80000000800 */
[----:B------:R-:W3:Y:S04]  /*0750*/  LDS R28, [R16+0xc0] ;  /* 0x0000c000101c7984 */ /* 0x000ee80000000800 */
[----:B------:R-:W-:Y:S04]  /*0760*/  LDS R23, [R16+0x180] ;  /* 0x0001800010177984 */ /* 0x000fe80000000800 */
[----:B------:R-:W-:Y:S01]  /*0770*/  LDS R26, [R16+0x1c0] ;  /* 0x0001c000101a7984 */ /* 0x000fe20000000800 */
[----:B0-----:R-:W-:-:S03]  /*0780*/  FFMA R8, R8, R29, R7 ;  /* 0x0000001d08087223 */ /* 0x001fc60000000007 */
[----:B------:R-:W-:Y:S01]  /*0790*/  LDS R29, [R16+0x140] ;  /* 0x00014000101d7984 */ /* 0x000fe20000000800 */
[----:B-1----:R-:W-:-:S03]  /*07a0*/  FFMA R4, R4, R9, R8 ;  /* 0x0000000904047223 */ /* 0x002fc60000000008 */
[----:B------:R-:W-:Y:S01]  /*07b0*/  LDS R9, [R16+0x100] ;  /* 0x0001000010097984 */ /* 0x000fe20000000800 */
[----:B--2---:R-:W-:-:S03]  /*07c0*/  FFMA R27, R5, R10, R4 ;  /* 0x0000000a051b7223 */ /* 0x004fc60000000004 */
[----:B------:R-:W0:Y:S01]  /*07d0*/  LDS.128 R4, [R2+0x10] ;  /* 0x0000100002047984 */ /* 0x000e220000000c00 */
[----:B---3--:R-:W-:-:S03]  /*07e0*/  FFMA R11, R28, R11, R27 ;  /* 0x0000000b1c0b7223 */ /* 0x008fc6000000001b */
[----:B------:R-:W-:Y:S01]  /*07f0*/  LDS R27, [R16+0x240] ;  /* 0x00024000101b7984 */ /* 0x000fe20000000800 */
[----:B0-----:R-:W-:-:S03]  /*0800*/  FFMA R4, R4, R9, R11 ;  /* 0x0000000904047223 */ /* 0x001fc6000000000b */
[----:B------:R-:W-:Y:S01]  /*0810*/  LDS.128 R8, [R2+0x20] ;  /* 0x0000200002087984 */ /* 0x000fe20000000c00 */
[----:B------:R-:W-:-:S03]  /*0820*/  FFMA R4, R29, R5, R4 ;  /* 0x000000051d047223 */ /* 0x000fc60000000004 */
[----:B------:R-:W0:Y:S01]  /*0830*/  LDS R5, [R16+0x200] ;  /* 0x0002000010057984 */ /* 0x000e220000000800 */
[----:B------:R-:W-:-:S04]  /*0840*/  FFMA R23, R23, R6, R4 ;  /* 0x0000000617177223 */ /* 0x000fc80000000004 */
[----:B------:R-:W-:Y:S02]  /*0850*/  FFMA R7, R26, R7, R23 ;  /* 0x000000071a077223 */ /* 0x000fe40000000017 */
[----:B------:R-:W1:Y:S04]  /*0860*/  LDS R23, [R16+0x280] ;  /* 0x0002800010177984 */ /* 0x000e680000000800 */
[----:B------:R-:W2:Y:S01]  /*0870*/  LDS R26, [R16+0x2c0] ;  /* 0x0002c000101a7984 */ /* 0x000ea20000000800 */
[----:B0-----:R-:W-:-:S03]  /*0880*/  FFMA R8, R8, R5, R7 ;  /* 0x0000000508087223 */ /* 0x001fc60000000007 */
[----:B------:R-:W-:Y:S01]  /*0890*/  LDS.128 R4, [R2+0x30] ;  /* 0x0000300002047984 */ /* 0x000fe20000000c00 */
[----:B------:R-:W-:-:S03]  /*08a0*/  FFMA R8, R27, R9, R8 ;  /* 0x000000091b087223 */ /* 0x000fc60000000008 */
[----:B------:R-:W0:Y:S01]  /*08b0*/  LDS R9, [R16+0x300] ;  /* 0x0003000010097984 */ /* 0x000e220000000800 */
[----:B-1----:R-:W-:-:S03]  /*08c0*/  FFMA R23, R23, R10, R8 ;  /* 0x0000000a17177223 */ /* 0x002fc60000000008 */
[----:B------:R-:W1:Y:S04]  /*08d0*/  LDS R27, [R16+0x340] ;  /* 0x00034000101b7984 */ /* 0x000e680000000800 */
[----:B------:R-:W3:Y:S01]  /*08e0*/  LDS R8, [R16+0x380] ;  /* 0x0003800010087984 */ /* 0x000ee20000000800 */
[----:B--2---:R-:W-:-:S03]  /*08f0*/  FFMA R11, R26, R11, R23 ;  /* 0x0000000b1a0b7223 */ /* 0x004fc60000000017 */
[----:B------:R-:W2:Y:S01]  /*0900*/  LDS R23, [R16+0x3c0] ;  /* 0x0003c00010177984 */ /* 0x000ea20000000800 */
[----:B0-----:R-:W-:-:S04]  /*0910*/  FFMA R4, R4, R9, R11 ;  /* 0x0000000904047223 */ /* 0x001fc8000000000b */
[----:B-1----:R-:W-:-:S04]  /*0920*/  FFMA R5, R27, R5, R4 ;  /* 0x000000051b057223 */ /* 0x002fc80000000004 */
[----:B---3--:R-:W-:-:S04]  /*0930*/  FFMA R6, R8, R6, R5 ;  /* 0x0000000608067223 */ /* 0x008fc80000000005 */
[----:B--2---:R-:W-:Y:S01]  /*0940*/  FFMA R23, R23, R7, R6 ;  /* 0x0000000717177223 */ /* 0x004fe20000000006 */
[----:B------:R-:W-:Y:S06]  /*0950*/  BAR.SYNC.DEFER_BLOCKING 0x0 ;  /* 0x0000000000007b1d */ /* 0x000fec0000010000 */
[----:B------:R-:W-:Y:S05]  /*0960*/  BRA.U UP0, `(.L_x_56) ;  /* 0xfffffff900507547 */ /* 0x000fea000b83ffff */
[----:B------:R-:W-:-:S12]  /*0970*/  ULOP3.LUT UR4, UR6, 0x7fffffe0, URZ, 0xc0, !UPT ;  /* 0x7fffffe006047892 */ /* 0x000fd8000f8ec0ff */
.L_x_55:
[----:B------:R-:W-:-:S09]  /*0980*/  ULOP3.LUT UP0, URZ, UR6, 0x10, URZ, 0xc0, !UPT ;  /* 0x0000001006ff7892 */ /* 0x000fd2000f80c0ff */
[----:B------:R-:W-:Y:S05]  /*0990*/  BRA.U !UP0, `(.L_x_54) ;  /* 0x0000000108e87547 */ /* 0x000fea000b800000 */
[----:B------:R-:W0:Y:S01]  /*09a0*/  LDCU UR5, c[0x0][0x398] ;  /* 0x00007300ff0577ac */ /* 0x000e220008000800 */
[----:B------:R-:W-:Y:S01]  /*09b0*/  IADD3 R9, PT, PT, R13, UR4, RZ ;  /* 0x000000040d097c10 */ /* 0x000fe2000fffe0ff */
[----:B------:R-:W-:Y:S01]  /*09c0*/  IMAD.MOV.U32 R14, RZ, RZ, RZ ;  /* 0x000000ffff0e7224 */ /* 0x000fe200078e00ff */
[----:B------:R-:W-:Y:S01]  /*09d0*/  IADD3 R13, PT, PT, R15, UR4, RZ ;  /* 0x000000040f0d7c10 */ /* 0x000fe2000fffe0ff */
[----:B------:R-:W1:Y:S01]  /*09e0*/  LDCU UR6, c[0x0][0x39c] ;  /* 0x00007380ff0677ac */ /* 0x000e620008000800 */
[----:B------:R-:W-:Y:S02]  /*09f0*/  ISETP.GE.AND P0, PT, R9, UR7, PT ;  /* 0x0000000709007c0c */ /* 0x000fe4000bf06270 */
[----:B------:R-:W-:Y:S02]  /*0a00*/  ISETP.GE.AND P1, PT, R13, UR7, PT ;  /* 0x000000070d007c0c */ /* 0x000fe4000bf26270 */
[----:B0-----:R-:W-:Y:S02]  /*0a10*/  ISETP.GE.OR P0, PT, R0, UR5, P0 ;  /* 0x0000000500007c0c */ /* 0x001fe40008706670 */
[----:B-1----:R-:W-:-:S11]  /*0a20*/  ISETP.GE.OR P1, PT, R3, UR6, P1 ;  /* 0x0000000603007c0c */ /* 0x002fd60008f26670 */
[----:B------:R-:W0:Y:S01]  /*0a30*/  @!P0 LDC.64 R6, c[0x0][0x380] ;  /* 0x0000e000ff068b82 */ /* 0x000e220000000a00 */
[----:B------:R-:W-:Y:S01]  /*0a40*/  @!P0 IMAD R9, R22, UR7, R9 ;  /* 0x0000000716098c24 */ /* 0x000fe2000f8e0209 */
[----:B------:R-:W-:Y:S01]  /*0a50*/  MOV R22, RZ ;  /* 0x000000ff00167202 */ /* 0x000fe20000000f00 */
[----:B------:R-:W-:-:S05]  /*0a60*/  @!P1 IMAD R13, R20, UR7, R13 ;  /* 0x00000007140d9c24 */ /* 0x000fca000f8e020d */
[----:B------:R-:W1:Y:S01]  /*0a70*/  @!P1 LDC.64 R4, c[0x0][0x388] ;  /* 0x0000e200ff049b82 */ /* 0x000e620000000a00 */
[----:B0-----:R-:W-:-:S05]  /*0a80*/  @!P0 IMAD.WIDE R8, R9, 0x4, R6 ;  /* 0x0000000409088825 */ /* 0x001fca00078e0206 */
[----:B------:R-:W2:Y:S01]  /*0a90*/  @!P0 LDG.E R14, desc[UR8][R8.64] ;  /* 0x00000008080e8981 */ /* 0x000ea2000c1e1900 */
[----:B-1----:R-:W-:-:S05]  /*0aa0*/  @!P1 IMAD.WIDE R12, R13, 0x4, R4 ;  /* 0x000000040d0c9825 */ /* 0x002fca00078e0204 */
[----:B------:R-:W3:Y:S04]  /*0ab0*/  @!P1 LDG.E R22, desc[UR8][R12.64] ;  /* 0x000000080c169981 */ /* 0x000ee8000c1e1900 */
        /* <DEDUP_REMOVED lines=9> */
[----:B------:R-:W4:Y:S04]  /*0b50*/  LDS.128 R8, [R2+0x10] ;  /* 0x0000100002087984 */ /* 0x000f280000000c00 */
[----:B------:R-:W5:Y:S04]  /*0b60*/  LDS R18, [R16+0x140] ;  /* 0x0001400010127984 */ /* 0x000f680000000800 */
[----:B------:R-:W5:Y:S04]  /*0b70*/  LDS R25, [R16+0x180] ;  /* 0x0001800010197984 */ /* 0x000f680000000800 */
[----:B------:R-:W5:Y:S04]  /*0b80*/  LDS R24, [R16+0x1c0] ;  /* 0x0001c00010187984 */ /* 0x000f680000000800 */
[----:B------:R-:W-:Y:S01]  /*0b90*/  LDS R19, [R16+0x200] ;  /* 0x0002000010137984 */ /* 0x000fe20000000800 */
[----:B0-----:R-:W-:-:S03]  /*0ba0*/  FFMA R22, R4, R15, R23 ;  /* 0x0000000f04167223 */ /* 0x001fc60000000017 */
[----:B------:R-:W-:Y:S04]  /*0bb0*/  LDS R26, [R16+0x340] ;  /* 0x00034000101a7984 */ /* 0x000fe80000000800 */
[----:B------:R-:W0:Y:S01]  /*0bc0*/  LDS.128 R12, [R2+0x20] ;  /* 0x00002000020c7984 */ /* 0x000e220000000c00 */
[----:B-1----:R-:W-:-:S03]  /*0bd0*/  FFMA R22, R29, R5, R22 ;  /* 0x000000051d167223 */ /* 0x002fc60000000016 */
[----:B------:R-:W1:Y:S01]  /*0be0*/  LDS R4, [R16+0x240] ;  /* 0x0002400010047984 */ /* 0x000e620000000800 */
[----:B--2---:R-:W-:-:S03]  /*0bf0*/  FFMA R27, R27, R6, R22 ;  /* 0x000000061b1b7223 */ /* 0x004fc60000000016 */
[----:B------:R-:W2:Y:S01]  /*0c00*/  LDS R5, [R16+0x280] ;  /* 0x0002800010057984 */ /* 0x000ea20000000800 */
[----:B---3--:R-:W-:-:S03]  /*0c10*/  FFMA R27, R20, R7, R27 ;  /* 0x00000007141b7223 */ /* 0x008fc6000000001b */
[----:B------:R-:W3:Y:S04]  /*0c20*/  LDS R6, [R16+0x2c0] ;  /* 0x0002c00010067984 */ /* 0x000ee80000000800 */
[----:B------:R-:W-:Y:S04]  /*0c30*/  LDS R7, [R16+0x300] ;  /* 0x0003000010077984 */ /* 0x000fe80000000800 */
[----:B------:R-:W3:Y:S01]  /*0c40*/  LDS.128 R20, [R2+0x30] ;  /* 0x0000300002147984 */ /* 0x000ee20000000c00 */
[----:B----4-:R-:W-:-:S03]  /*0c50*/  FFMA R27, R8, R17, R27 ;  /* 0x00000011081b7223 */ /* 0x010fc6000000001b */
[----:B------:R-:W4:Y:S01]  /*0c60*/  LDS R17, [R16+0x380] ;  /* 0x0003800010117984 */ /* 0x000f220000000800 */
[----:B-----5:R-:W-:-:S03]  /*0c70*/  FFMA R18, R18, R9, R27 ;  /* 0x0000000912127223 */ /* 0x020fc6000000001b */
[----:B------:R-:W5:Y:S01]  /*0c80*/  LDS R8, [R16+0x3c0] ;  /* 0x0003c00010087984 */ /* 0x000f620000000800 */
[----:B------:R-:W-:-:S04]  /*0c90*/  FFMA R25, R25, R10, R18 ;  /* 0x0000000a19197223 */ /* 0x000fc80000000012 */
[----:B------:R-:W-:-:S04]  /*0ca0*/  FFMA R11, R24, R11, R25 ;  /* 0x0000000b180b7223 */ /* 0x000fc80000000019 */
[----:B0-----:R-:W-:-:S04]  /*0cb0*/  FFMA R11, R12, R19, R11 ;  /* 0x000000130c0b7223 */ /* 0x001fc8000000000b */
[----:B-1----:R-:W-:-:S04]  /*0cc0*/  FFMA R4, R4, R13, R11 ;  /* 0x0000000d04047223 */ /* 0x002fc8000000000b */
[----:B--2---:R-:W-:-:S04]  /*0cd0*/  FFMA R5, R5, R14, R4 ;  /* 0x0000000e05057223 */ /* 0x004fc80000000004 */
[----:B---3--:R-:W-:-:S04]  /*0ce0*/  FFMA R5, R6, R15, R5 ;  /* 0x0000000f06057223 */ /* 0x008fc80000000005 */
[----:B------:R-:W-:-:S04]  /*0cf0*/  FFMA R5, R20, R7, R5 ;  /* 0x0000000714057223 */ /* 0x000fc80000000005 */
[----:B------:R-:W-:-:S04]  /*0d00*/  FFMA R26, R26, R21, R5 ;  /* 0x000000151a1a7223 */ /* 0x000fc80000000005 */
[----:B----4-:R-:W-:-:S04]  /*0d10*/  FFMA R17, R17, R22, R26 ;  /* 0x0000001611117223 */ /* 0x010fc8000000001a */
[----:B-----5:R-:W-:Y:S01]  /*0d20*/  FFMA R23, R8, R23, R17 ;  /* 0x0000001708177223 */ /* 0x020fe20000000011 */
[----:B------:R-:W-:Y:S06]  /*0d30*/  BAR.SYNC.DEFER_BLOCKING 0x0 ;  /* 0x0000000000007b1d */ /* 0x000fec0000010000 */
.L_x_54:
[----:B------:R-:W-:-:S04]  /*0d40*/  I2FP.F32.S32 R2, UR7 ;  /* 0x0000000700027c45 */ /* 0x000fc80008201400 */
[----:B------:R-:W-:Y:S01]  /*0d50*/  IADD3 R4, PT, PT, R2, -0xd000000, RZ ;  /* 0xf300000002047810 */ /* 0x000fe20007ffe0ff */
[----:B------:R0:W1:Y:S03]  /*0d60*/  MUFU.RSQ R5, R2 ;  /* 0x0000000200057308 */ /* 0x0000660000001400 */
[----:B------:R-:W-:-:S13]  /*0d70*/  ISETP.GT.U32.AND P0, PT, R4, 0x727fffff, PT ;  /* 0x727fffff0400780c */ /* 0x000fda0003f04070 */
[----:B0-----:R-:W-:Y:S05]  /*0d80*/  @!P0 BRA `(.L_x_57) ;  /* 0x0000000000108947 */ /* 0x001fea0003800000 */
[----:B------:R-:W-:-:S07]  /*0d90*/  MOV R6, 0xdb0 ;  /* 0x00000db000067802 */ /* 0x000fce0000000f00 */
[----:B-1----:R-:W-:Y:S05]  /*0da0*/  CALL.REL.NOINC `($__internal_2_$__cuda_sm20_sqrt_rn_f32_slowpath) ;  /* 0x00000000007c7944 */ /* 0x002fea0003c00000 */
[----:B------:R-:W-:Y:S01]  /*0db0*/  MOV R4, R2 ;  /* 0x0000000200047202 */ /* 0x000fe20000000f00 */
[----:B------:R-:W-:Y:S06]  /*0dc0*/  BRA `(.L_x_58) ;  /* 0x0000000000107947 */ /* 0x000fec0003800000 */
.L_x_57:
[----:B-1----:R-:W-:Y:S01]  /*0dd0*/  FMUL.FTZ R7, R2, R5 ;  /* 0x0000000502077220 */ /* 0x002fe20000410000 */
[----:B------:R-:W-:-:S03]  /*0de0*/  FMUL.FTZ R4, R5, 0.5 ;  /* 0x3f00000005047820 */ /* 0x000fc60000410000 */
[----:B------:R-:W-:-:S04]  /*0df0*/  FFMA R2, -R7, R7, R2 ;  /* 0x0000000707027223 */ /* 0x000fc80000000102 */
[----:B------:R-:W-:-:S07]  /*0e00*/  FFMA R4, R2, R4, R7 ;  /* 0x0000000402047223 */ /* 0x000fce0000000007 */
.L_x_58:
[----:B------:R-:W0:Y:S01]  /*0e10*/  MUFU.RCP R5, R4 ;  /* 0x0000000400057308 */ /* 0x000e220000001000 */
[----:B------:R-:W-:Y:S07]  /*0e20*/  BSSY.RECONVERGENT B0, `(.L_x_59) ;  /* 0x000000c000007945 */ /* 0x000fee0003800200 */
[----:B------:R-:W1:Y:S01]  /*0e30*/  FCHK P0, R23, R4 ;  /* 0x0000000417007302 */ /* 0x000e620000000000 */
[----:B0-----:R-:W-:-:S04]  /*0e40*/  FFMA R2, R5, -R4, 1 ;  /* 0x3f80000005027423 */ /* 0x001fc80000000804 */
[----:B------:R-:W-:-:S04]  /*0e50*/  FFMA R2, R5, R2, R5 ;  /* 0x0000000205027223 */ /* 0x000fc80000000005 */
[----:B------:R-:W-:-:S04]  /*0e60*/  FFMA R6, R2, R23, RZ ;  /* 0x0000001702067223 */ /* 0x000fc800000000ff */
[----:B------:R-:W-:-:S04]  /*0e70*/  FFMA R5, R6, -R4, R23 ;  /* 0x8000000406057223 */ /* 0x000fc80000000017 */
[----:B------:R-:W-:Y:S01]  /*0e80*/  FFMA R7, R2, R5, R6 ;  /* 0x0000000502077223 */ /* 0x000fe20000000006 */
[----:B-1----:R-:W-:Y:S06]  /*0e90*/  @!P0 BRA `(.L_x_60) ;  /* 0x0000000000108947 */ /* 0x002fec0003800000 */
[----:B------:R-:W-:Y:S01]  /*0ea0*/  IMAD.MOV.U32 R2, RZ, RZ, R4 ;  /* 0x000000ffff027224 */ /* 0x000fe200078e0004 */
[----:B------:R-:W-:-:S07]  /*0eb0*/  MOV R4, 0xed0 ;  /* 0x00000ed000047802 */ /* 0x000fce0000000f00 */
[----:B------:R-:W-:Y:S05]  /*0ec0*/  CALL.REL.NOINC `($__internal_3_$__cuda_sm3x_div_rn_noftz_f32_slowpath) ;  /* 0x0000000000947944 */ /* 0x000fea0003c00000 */
[----:B------:R-:W-:-:S07]  /*0ed0*/  MOV R7, R2 ;  /* 0x0000000200077202 */ /* 0x000fce0000000f00 */
.L_x_60:
[----:B------:R-:W-:Y:S05]  /*0ee0*/  BSYNC.RECONVERGENT B0 ;  /* 0x0000000000007941 */ /* 0x000fea0003800200 */
.L_x_59:
[----:B------:R-:W0:Y:S02]  /*0ef0*/  LDCU.64 UR4, c[0x0][0x398] ;  /* 0x00007300ff0477ac */ /* 0x000e240008000a00 */
[----:B0-----:R-:W-:-:S04]  /*0f00*/  ISETP.GE.AND P0, PT, R3, UR5, PT ;  /* 0x0000000503007c0c */ /* 0x001fc8000bf06270 */
[----:B------:R-:W-:-:S13]  /*0f10*/  ISETP.GE.OR P0, PT, R0, UR4, P0 ;  /* 0x0000000400007c0c */ /* 0x000fda0008706670 */
[----:B------:R-:W-:Y:S05]  /*0f20*/  @P0 EXIT ;  /* 0x000000000000094d */ /* 0x000fea0003800000 */
[----:B------:R-:W0:Y:S01]  /*0f30*/  LDC R9, c[0x0][0x3a0] ;  /* 0x0000e800ff097b82 */ /* 0x000e220000000800 */
[----:B------:R-:W-:-:S07]  /*0f40*/  IMAD R0, R0, UR5, R3 ;  /* 0x0000000500007c24 */ /* 0x000fce000f8e0203 */
[----:B------:R-:W1:Y:S01]  /*0f50*/  LDC.64 R4, c[0x0][0x390] ;  /* 0x0000e400ff047b82 */ /* 0x000e620000000a00 */
[----:B0-----:R-:W-:-:S04]  /*0f60*/  IMAD R3, R0, R9, UR10 ;  /* 0x0000000a00037e24 */ /* 0x001fc8000f8e0209 */
[----:B-1----:R-:W-:-:S05]  /*0f70*/  IMAD.WIDE R2, R3, 0x4, R4 ;  /* 0x0000000403027825 */ /* 0x002fca00078e0204 */
[----:B------:R-:W-:Y:S01]  /*0f80*/  STG.E desc[UR8][R2.64], R7 ;  /* 0x0000000702007986 */ /* 0x000fe2000c101908 */
[----:B------:R-:W-:Y:S05]  /*0f90*/  EXIT ;  /* 0x000000000000794d */ /* 0x000fea0003800000 */
        .weak           $__internal_2_$__cuda_sm20_sqrt_rn_f32_slowpath
        .type           $__internal_2_$__cuda_sm20_sqrt_rn_f32_slowpath,@function
        .size           $__internal_2_$__cuda_sm20_sqrt_rn_f32_slowpath,($__internal_3_$__cuda_sm3x_div_rn_noftz_f32_slowpath - $__internal_2_$__cuda_sm20_sqrt_rn_f32_slowpath)
$__internal_2_$__cuda_sm20_sqrt_rn_f32_slowpath:
[----:B------:R-:W-:-:S13]  /*0fa0*/  LOP3.LUT P0, RZ, R2, 0x7fffffff, RZ, 0xc0, !PT ;  /* 0x7fffffff02ff7812 */ /* 0x000fda000780c0ff */
[----:B------:R-:W-:Y:S01]  /*0fb0*/  @!P0 MOV R4, R2 ;  /* 0x0000000200048202 */ /* 0x000fe20000000f00 */
[----:B------:R-:W-:Y:S06]  /*0fc0*/  @!P0 BRA `(.L_x_61) ;  /* 0x0000000000448947 */ /* 0x000fec0003800000 */
[----:B------:R-:W-:-:S13]  /*0fd0*/  FSETP.GEU.FTZ.AND P0, PT, R2, RZ, PT ;  /* 0x000000ff0200720b */ /* 0x000fda0003f1e000 */
[----:B------:R-:W-:Y:S01]  /*0fe0*/  @!P0 MOV R4, 0x7fffffff ;  /* 0x7fffffff00048802 */ /* 0x000fe20000000f00 */
[----:B------:R-:W-:Y:S06]  /*0ff0*/  @!P0 BRA `(.L_x_61) ;  /* 0x0000000000388947 */ /* 0x000fec0003800000 */
[----:B------:R-:W-:-:S13]  /*1000*/  FSETP.GTU.FTZ.AND P0, PT, |R2|, +INF , PT ;  /* 0x7f8000000200780b */ /* 0x000fda0003f1c200 */
[----:B------:R-:W-:Y:S01]  /*1010*/  @P0 FADD.FTZ R4, R2, 1 ;  /* 0x3f80000002040421 */ /* 0x000fe20000010000 */
[----:B------:R-:W-:Y:S06]  /*1020*/  @P0 BRA `(.L_x_61) ;  /* 0x00000000002c0947 */ /* 0x000fec0003800000 */
[----:B------:R-:W-:-:S13]  /*1030*/  FSETP.NEU.FTZ.AND P0, PT, |R2|, +INF , PT ;  /* 0x7f8000000200780b */ /* 0x000fda0003f1d200 */
[----:B------:R-:W-:Y:S01]  /*1040*/  @!P0 IMAD.MOV.U32 R4, RZ, RZ, R2 ;  /* 0x000000ffff048224 */ /* 0x000fe200078e0002 */
[----:B------:R-:W-:Y:S06]  /*1050*/  @!P0 BRA `(.L_x_61) ;  /* 0x0000000000208947 */ /* 0x000fec0003800000 */
[----:B------:R-:W-:-:S04]  /*1060*/  FFMA R2, R2, 1.84467440737095516160e+19, RZ ;  /* 0x5f80000002027823 */ /* 0x000fc800000000ff */
[----:B------:R-:W0:Y:S02]  /*1070*/  MUFU.RSQ R5, R2 ;  /* 0x0000000200057308 */ /* 0x000e240000001400 */
[----:B0-----:R-:W-:Y:S01]  /*1080*/  FMUL.FTZ R7, R2, R5 ;  /* 0x0000000502077220 */ /* 0x001fe20000410000 */
[----:B------:R-:W-:-:S03]  /*1090*/  FMUL.FTZ R5, R5, 0.5 ;  /* 0x3f00000005057820 */ /* 0x000fc60000410000 */
[----:B------:R-:W-:-:S04]  /*10a0*/  FADD.FTZ R4, -R7, -RZ ;  /* 0x800000ff07047221 */ /* 0x000fc80000010100 */
[----:B------:R-:W-:-:S04]  /*10b0*/  FFMA R4, R7, R4, R2 ;  /* 0x0000000407047223 */ /* 0x000fc80000000002 */
[----:B------:R-:W-:-:S04]  /*10c0*/  FFMA R4, R4, R5, R7 ;  /* 0x0000000504047223 */ /* 0x000fc80000000007 */
[----:B------:R-:W-:-:S07]  /*10d0*/  FMUL.FTZ R4, R4, 2.3283064365386962891e-10 ;  /* 0x2f80000004047820 */ /* 0x000fce0000410000 */
.L_x_61:
[----:B------:R-:W-:Y:S01]  /*10e0*/  HFMA2 R5, -RZ, RZ, 0, 0 ;  /* 0x00000000ff057431 */ /* 0x000fe200000001ff */
[----:B------:R-:W-:Y:S02]  /*10f0*/  MOV R2, R4 ;  /* 0x0000000400027202 */ /* 0x000fe40000000f00 */
[----:B------:R-:W-:-:S04]  /*1100*/  MOV R4, R6 ;  /* 0x0000000600047202 */ /* 0x000fc80000000f00 */
[----:B------:R-:W-:Y:S05]  /*1110*/  RET.REL.NODEC R4 `(_Z21compute_scores_kernelPKfS0_Pfiiii) ;  /* 0xffffffec04b87950 */ /* 0x000fea0003c3ffff */
        .weak           $__internal_3_$__cuda_sm3x_div_rn_noftz_f32_slowpath
        .type           $__internal_3_$__cuda_sm3x_div_rn_noftz_f32_slowpath,@function
        .size           $__internal_3_$__cuda_sm3x_div_rn_noftz_f32_slowpath,(.L_x_80 - $__internal_3_$__cuda_sm3x_div_rn_noftz_f32_slowpath)
$__internal_3_$__cuda_sm3x_div_rn_noftz_f32_slowpath:
[----:B------:R-:W-:Y:S01]  /*1120*/  SHF.R.U32.HI R6, RZ, 0x17, R2 ;  /* 0x00000017ff067819 */ /* 0x000fe20000011602 */
[----:B------:R-:W-:Y:S01]  /*1130*/  BSSY.RECONVERGENT B1, `(.L_x_62) ;  /* 0x0000062000017945 */ /* 0x000fe20003800200 */
[----:B------:R-:W-:Y:S02]  /*1140*/  SHF.R.U32.HI R5, RZ, 0x17, R23 ;  /* 0x00000017ff057819 */ /* 0x000fe40000011617 */
[----:B------:R-:W-:Y:S02]  /*1150*/  LOP3.LUT R13, R6, 0xff, RZ, 0xc0, !PT ;  /* 0x000000ff060d7812 */ /* 0x000fe400078ec0ff */
        /* <DEDUP_REMOVED lines=25> */
[----:B------:R-:W-:Y:S01]  /*12f0*/  @P0 MOV R5, RZ ;  /* 0x000000ff00050202 */ /* 0x000fe20000000f00 */
[----:B------:R-:W-:Y:S02]  /*1300*/  @!P0 IMAD.MOV.U32 R5, RZ, RZ, -0x40 ;  /* 0xffffffc0ff058424 */ /* 0x000fe400078e00ff */
[----:B------:R-:W-:Y:S01]  /*1310*/  @!P0 FFMA R23, R23, 1.84467440737095516160e+19, RZ ;  /* 0x5f80000017178823 */ /* 0x000fe200000000ff */
[----:B------:R-:W-:Y:S02]  /*1320*/  @!P1 FFMA R2, R2, 1.84467440737095516160e+19, RZ ;  /* 0x5f80000002029823 */ /* 0x000fe400000000ff */
[----:B------:R-:W-:-:S07]  /*1330*/  @!P1 IADD3 R5, PT, PT, R5, 0x40, RZ ;  /* 0x0000004005059810 */ /* 0x000fce0007ffe0ff */
.L_x_63:
[----:B------:R-:W-:Y:S01]  /*1340*/  LEA R7, R13, 0xc0800000, 0x17 ;  /* 0xc08000000d077811 */ /* 0x000fe200078eb8ff */
[----:B------:R-:W-:Y:S01]  /*1350*/  BSSY.RECONVERGENT B2, `(.L_x_68) ;  /* 0x0000036000027945 */ /* 0x000fe20003800200 */
[----:B------:R-:W-:Y:S02]  /*1360*/  IADD3 R6, PT, PT, R6, -0x7f, RZ ;  /* 0xffffff8106067810 */ /* 0x000fe40007ffe0ff */
[----:B------:R-:W-:-:S03]  /*1370*/  IADD3 R7, PT, PT, -R7, R2, RZ ;  /* 0x0000000207077210 */ /* 0x000fc60007ffe1ff */
[----:B------:R-:W-:Y:S01]  /*1380*/  IMAD R2, R6, -0x800000, R23 ;  /* 0xff80000006027824 */ /* 0x000fe200078e0217 */
[----:B------:R-:W0:Y:S01]  /*1390*/  MUFU.RCP R8, R7 ;  /* 0x0000000700087308 */ /* 0x000e220000001000 */
[----:B------:R-:W-:-:S04]  /*13a0*/  FADD.FTZ R9, -R7, -RZ ;  /* 0x800000ff07097221 */ /* 0x000fc80000010100 */
        /* <DEDUP_REMOVED lines=10> */
[----:B------:R-:W-:-:S04]  /*1450*/  LOP3.LUT R6, R6, 0xff, RZ, 0xc0, !PT ;  /* 0x000000ff06067812 */ /* 0x000fc800078ec0ff */
[----:B------:R-:W-:-:S04]  /*1460*/  IADD3 R11, PT, PT, R6, R5, RZ ;  /* 0x00000005060b7210 */ /* 0x000fc80007ffe0ff */
[----:B------:R-:W-:-:S04]  /*1470*/  IADD3 R6, PT, PT, R11, -0x1, RZ ;  /* 0xffffffff0b067810 */ /* 0x000fc80007ffe0ff */
        /* <DEDUP_REMOVED lines=10> */
[----:B------:R-:W-:Y:S01]  /*1520*/  IADD3 R8, PT, PT, R11, 0x20, RZ ;  /* 0x000000200b087810 */ /* 0x000fe20007ffe0ff */
[-CC-:B------:R-:W-:Y:S01]  /*1530*/  FFMA.RM R6, R15, R9.reuse, R10.reuse ;  /* 0x000000090f067223 */ /* 0x180fe2000000400a */
[----:B------:R-:W-:Y:S02]  /*1540*/  ISETP.NE.AND P2, PT, R11, RZ, PT ;  /* 0x000000ff0b00720c */ /* 0x000fe40003f45270 */
[----:B------:R-:W-:Y:S01]  /*1550*/  LOP3.LUT R7, R5, 0x7fffff, RZ, 0xc0, !PT ;  /* 0x007fffff05077812 */ /* 0x000fe200078ec0ff */
[----:B------:R-:W-:Y:S01]  /*1560*/  FFMA.RP R5, R15, R9, R10 ;  /* 0x000000090f057223 */ /* 0x000fe2000000800a */
[----:B------:R-:W-:Y:S01]  /*1570*/  IMAD.MOV R9, RZ, RZ, -R11 ;  /* 0x000000ffff097224 */ /* 0x000fe200078e0a0b */
[----:B------:R-:W-:Y:S02]  /*1580*/  ISETP.NE.AND P1, PT, R11, RZ, PT ;  /* 0x000000ff0b00720c */ /* 0x000fe40003f25270 */
[----:B------:R-:W-:-:S02]  /*1590*/  LOP3.LUT R7, R7, 0x800000, RZ, 0xfc, !PT ;  /* 0x0080000007077812 */ /* 0x000fc400078efcff */
[----:B------:R-:W-:Y:S02]  /*15a0*/  FSETP.NEU.FTZ.AND P0, PT, R5, R6, PT ;  /* 0x000000060500720b */ /* 0x000fe40003f1d000 */
[----:B------:R-:W-:Y:S02]  /*15b0*/  SHF.L.U32 R8, R7, R8, RZ ;  /* 0x0000000807087219 */ /* 0x000fe400000006ff */
[----:B------:R-:W-:Y:S02]  /*15c0*/  SEL R6, R9, RZ, P2 ;  /* 0x000000ff09067207 */ /* 0x000fe40001000000 */
[----:B------:R-:W-:Y:S02]  /*15d0*/  ISETP.NE.AND P1, PT, R8, RZ, P1 ;  /* 0x000000ff0800720c */ /* 0x000fe40000f25270 */
[----:B------:R-:W-:Y:S02]  /*15e0*/  SHF.R.U32.HI R6, RZ, R6, R7 ;  /* 0x00000006ff067219 */ /* 0x000fe40000011607 */
[----:B------:R-:W-:-:S02]  /*15f0*/  PLOP3.LUT P0, PT, P0, P1, PT, 0xf8, 0x8f ;  /* 0x00000000008f781c */ /* 0x000fc40000703f70 */
[----:B------:R-:W-:Y:S02]  /*1600*/  SHF.R.U32.HI R8, RZ, 0x1, R6 ;  /* 0x00000001ff087819 */ /* 0x000fe40000011606 */
[----:B------:R-:W-:-:S04]  /*1610*/  SEL R5, RZ, 0x1, !P0 ;  /* 0x00000001ff057807 */ /* 0x000fc80004000000 */
[----:B------:R-:W-:-:S04]  /*1620*/  LOP3.LUT R5, R5, 0x1, R8, 0xf8, !PT ;  /* 0x0000000105057812 */ /* 0x000fc800078ef808 */
[----:B------:R-:W-:-:S04]  /*1630*/  LOP3.LUT R5, R5, R6, RZ, 0xc0, !PT ;  /* 0x0000000605057212 */ /* 0x000fc800078ec0ff */
[----:B------:R-:W-:-:S04]  /*1640*/  IADD3 R5, PT, PT, R8, R5, RZ ;  /* 0x0000000508057210 */ /* 0x000fc80007ffe0ff */
[----:B------:R-:W-:Y:S01]  /*1650*/  LOP3.LUT R2, R5, R2, RZ, 0xfc, !PT ;  /* 0x0000000205027212 */ /* 0x000fe200078efcff */
[----:B------:R-:W-:Y:S06]  /*1660*/  BRA `(.L_x_71) ;  /* 0x0000000000107947 */ /* 0x000fec0003800000 */
.L_x_70:
[----:B------:R-:W-:-:S04]  /*1670*/  LOP3.LUT R2, R2, 0x80000000, RZ, 0xc0, !PT ;  /* 0x8000000002027812 */ /* 0x000fc800078ec0ff */
[----:B------:R-:W-:Y:S01]  /*1680*/  LOP3.LUT R2, R2, 0x7f800000, RZ, 0xfc, !PT ;  /* 0x7f80000002027812 */ /* 0x000fe200078efcff */
[----:B------:R-:W-:Y:S06]  /*1690*/  BRA `(.L_x_71) ;  /* 0x0000000000047947 */ /* 0x000fec0003800000 */
.L_x_69:
[----:B------:R-:W-:-:S07]  /*16a0*/  LEA R2, R5, R2, 0x17 ;  /* 0x0000000205027211 */ /* 0x000fce00078eb8ff */
.L_x_71:
[----:B------:R-:W-:Y:S05]  /*16b0*/  BSYNC.RECONVERGENT B2 ;  /* 0x0000000000027941 */ /* 0x000fea0003800200 */
.L_x_68:
[----:B------:R-:W-:Y:S05]  /*16c0*/  BRA `(.L_x_72) ;  /* 0x0000000000207947 */ /* 0x000fea0003800000 */
.L_x_67:
[----:B------:R-:W-:-:S04]  /*16d0*/  LOP3.LUT R2, R2, 0x80000000, R23, 0x48, !PT ;  /* 0x8000000002027812 */ /* 0x000fc800078e4817 */
[----:B------:R-:W-:Y:S01]  /*16e0*/  LOP3.LUT R2, R2, 0x7f800000, RZ, 0xfc, !PT ;  /* 0x7f80000002027812 */ /* 0x000fe200078efcff */
[----:B------:R-:W-:Y:S06]  /*16f0*/  BRA `(.L_x_72) ;  /* 0x0000000000147947 */ /* 0x000fec0003800000 */
.L_x_66:
[----:B------:R-:W-:Y:S01]  /*1700*/  LOP3.LUT R2, R2, 0x80000000, R23, 0x48, !PT ;  /* 0x8000000002027812 */ /* 0x000fe200078e4817 */
[----:B------:R-:W-:Y:S06]  /*1710*/  BRA `(.L_x_72) ;  /* 0x00000000000c7947 */ /* 0x000fec0003800000 */
.L_x_65:
[----:B------:R-:W0:Y:S01]  /*1720*/  MUFU.RSQ R2, -QNAN ;  /* 0xffc0000000027908 */ /* 0x000e220000001400 */
[----:B------:R-:W-:Y:S05]  /*1730*/  BRA `(.L_x_72) ;  /* 0x0000000000047947 */ /* 0x000fea0003800000 */
.L_x_64:
[----:B------:R-:W-:-:S07]  /*1740*/  FADD.FTZ R2, R23, R2 ;  /* 0x0000000217027221 */ /* 0x000fce0000010000 */
.L_x_72:
[----:B------:R-:W-:Y:S05]  /*1750*/  BSYNC.RECONVERGENT B1 ;  /* 0x0000000000017941 */ /* 0x000fea0003800200 */
.L_x_62:
[----:B------:R-:W-:-:S04]  /*1760*/  HFMA2 R5, -RZ, RZ, 0, 0 ;  /* 0x00000000ff057431 */ /* 0x000fc800000001ff */
[----:B0-----:R-:W-:Y:S05]  /*1770*/  RET.REL.NODEC R4 `(_Z21compute_scores_kernelPKfS0_Pfiiii) ;  /* 0xffffffe804207950 */ /* 0x001fea0003c3ffff */
.L_x_73:
        /* <DEDUP_REMOVED lines=16> */
.L_x_80:


//--------------------- .text._Z13matmul_kernelPKfS0_Pfiii --------------------------
	.section	.text._Z13matmul_kernelPKfS0_Pfiii,"ax",@progbits
	.align	128
        .global         _Z13matmul_kernelPKfS0_Pfiii
        .type           _Z13matmul_kernelPKfS0_Pfiii,@function
        .size           _Z13matmul_kernelPKfS0_Pfiii,(.L_x_87 - _Z13matmul_kernelPKfS0_Pfiii)
        .other          _Z13matmul_kernelPKfS0_Pfiii,@"STO_CUDA_ENTRY STV_DEFAULT"
_Z13matmul_kernelPKfS0_Pfiii:
.text._Z13matmul_kernelPKfS0_Pfiii:
[----:B------:R-:W-:Y:S01]  /*0000*/  LDC R1, c[0x0][0x37c] ;  /* 0x0000df00ff017b82 */ /* 0x000fe20000000800 */
[----:B------:R-:W0:Y:S01]  /*0010*/  S2R R2, SR_CTAID.Y ;  /* 0x0000000000027919 */ /* 0x000e220000002600 */
[----:B------:R-:W1:Y:S01]  /*0020*/  LDCU UR10, c[0x0][0x39c] ;  /* 0x00007380ff0a77ac */ /* 0x000e620008000800 */
[----:B------:R-:W-:Y:S01]  /*0030*/  HFMA2 R21, -RZ, RZ, 0, 0 ;  /* 0x00000000ff157431 */ /* 0x000fe200000001ff */
[----:B------:R-:W0:Y:S01]  /*0040*/  S2R R0, SR_TID.Y ;  /* 0x0000000000007919 */ /* 0x000e220000002200 */
[----:B------:R-:W2:Y:S01]  /*0050*/  LDCU UR14, c[0x0][0x3a0] ;  /* 0x00007400ff0e77ac */ /* 0x000ea20008000800 */
[----:B------:R-:W3:Y:S01]  /*0060*/  S2R R4, SR_CTAID.X ;  /* 0x0000000000047919 */ /* 0x000ee20000002500 */
[----:B------:R-:W4:Y:S01]  /*0070*/  LDCU.64 UR8, c[0x0][0x358] ;  /* 0x00006b00ff0877ac */ /* 0x000f220008000a00 */
[----:B------:R-:W3:Y:S01]  /*0080*/  S2R R13, SR_TID.X ;  /* 0x00000000000d7919 */ /* 0x000ee20000002100 */
[----:B-1----:R-:W-:Y:S01]  /*0090*/  UISETP.GE.AND UP0, UPT, UR10, 0x1, UPT ;  /* 0x000000010a00788c */ /* 0x002fe2000bf06270 */
[----:B0-----:R-:W-:-:S02]  /*00a0*/  LEA R2, R2, R0, 0x4 ;  /* 0x0000000002027211 */ /* 0x001fc400078e20ff */
[----:B---3--:R-:W-:-:S06]  /*00b0*/  LEA R3, R4, R13, 0x4 ;  /* 0x0000000d04037211 */ /* 0x008fcc00078e20ff */
[----:B--2-4-:R-:W-:Y:S05]  /*00c0*/  BRA.U !UP0, `(.L_x_74) ;  /* 0x0000000508387547 */ /* 0x014fea000b800000 */
[----:B------:R-:W0:Y:S01]  /*00d0*/  S2UR UR7, SR_CgaCtaId ;  /* 0x00000000000779c3 */ /* 0x000e220000008800 */
[----:B------:R-:W1:Y:S01]  /*00e0*/  LDCU UR11, c[0x0][0x3a0] ;  /* 0x00007400ff0b77ac */ /* 0x000e620008000800 */
[----:B------:R-:W-:Y:S01]  /*00f0*/  MOV R21, RZ ;  /* 0x000000ff00157202 */ /* 0x000fe20000000f00 */
[----:B------:R-:W-:Y:S01]  /*0100*/  IMAD R12, R2, UR10, R13 ;  /* 0x0000000a020c7c24 */ /* 0x000fe2000f8e020d */
[----:B------:R-:W-:Y:S01]  /*0110*/  UMOV UR5, 0x400 ;  /* 0x0000040000057882 */ /* 0x000fe20000000000 */
[----:B------:R-:W-:-:S03]  /*0120*/  UIADD3 UR4, UPT, UPT, UR10, 0xf, URZ ;  /* 0x0000000f0a047890 */ /* 0x000fc6000fffe0ff */
[----:B------:R-:W2:Y:S01]  /*0130*/  LDC R14, c[0x0][0x3a0] ;  /* 0x0000e800ff0e7b82 */ /* 0x000ea20000000800 */
[----:B------:R-:W-:Y:S02]  /*0140*/  UIADD3 UR6, UPT, UPT, UR5, 0x400, URZ ;  /* 0x0000040005067890 */ /* 0x000fe4000fffe0ff */
[----:B------:R-:W-:Y:S01]  /*0150*/  USHF.R.U32.HI UR4, URZ, 0x4, UR4 ;  /* 0x00000004ff047899 */ /* 0x000fe20008011604 */
[----:B------:R-:W3:Y:S03]  /*0160*/  LDCU.64 UR12, c[0x0][0x398] ;  /* 0x00007300ff0c77ac */ /* 0x000ee60008000a00 */
[----:B------:R-:W-:Y:S01]  /*0170*/  UIADD3 UR4, UPT, UPT, -UR4, URZ, URZ ;  /* 0x000000ff04047290 */ /* 0x000fe2000fffe1ff */
[----:B-1----:R-:W-:Y:S01]  /*0180*/  IMAD R19, R0, UR11, R13 ;  /* 0x0000000b00137c24 */ /* 0x002fe2000f8e020d */
[----:B0-----:R-:W-:-:S04]  /*0190*/  ULEA UR5, UR7, UR5, 0x18 ;  /* 0x0000000507057291 */ /* 0x001fc8000f8ec0ff */
[----:B------:R-:W-:Y:S01]  /*01a0*/  LEA R19, R4, R19, 0x4 ;  /* 0x0000001304137211 */ /* 0x000fe200078e20ff */
[----:B------:R-:W-:Y:S01]  /*01b0*/  ULEA UR6, UR7, UR6, 0x18 ;  /* 0x0000000607067291 */ /* 0x000fe2000f8ec0ff */
[----:B------:R-:W-:-:S05]  /*01c0*/  LEA R16, R0, UR5, 0x6 ;  /* 0x0000000500107c11 */ /* 0x000fca000f8e30ff */
[C---:B------:R-:W-:Y:S02]  /*01d0*/  LEA R17, R13.reuse, UR6, 0x2 ;  /* 0x000000060d117c11 */ /* 0x040fe4000f8e10ff */
[----:B------:R-:W-:Y:S02]  /*01e0*/  LEA R18, R13, R16, 0x2 ;  /* 0x000000100d127211 */ /* 0x000fe400078e10ff */
[----:B---3--:R-:W-:-:S07]  /*01f0*/  LEA R15, R0, R17, 0x6 ;  /* 0x00000011000f7211 */ /* 0x008fce00078e30ff */
.L_x_75:
[----:B------:R-:W-:Y:S01]  /*0200*/  ISETP.GE.U32.AND P1, PT, R13, UR13, PT ;  /* 0x0000000d0d007c0c */ /* 0x000fe2000bf26070 */
[----:B------:R-:W-:Y:S01]  /*0210*/  HFMA2 R22, -RZ, RZ, 0, 0 ;  /* 0x00000000ff167431 */ /* 0x000fe200000001ff */
[----:B------:R-:W-:Y:S02]  /*0220*/  ISETP.GE.U32.AND P0, PT, R0, UR13, PT ;  /* 0x0000000d00007c0c */ /* 0x000fe4000bf06070 */
[----:B------:R-:W-:Y:S02]  /*0230*/  ISETP.GE.OR P1, PT, R2, UR12, P1 ;  /* 0x0000000c02007c0c */ /* 0x000fe40008f26670 */
[----:B--2---:R-:W-:Y:S02]  /*0240*/  ISETP.GE.OR P0, PT, R3, R14, P0 ;  /* 0x0000000e0300720c */ /* 0x004fe40000706670 */
[----:B------:R-:W-:-:S09]  /*0250*/  MOV R29, RZ ;  /* 0x000000ff001d7202 */ /* 0x000fd20000000f00 */
[----:B------:R-:W0:Y:S08]  /*0260*/  @!P1 LDC.64 R6, c[0x0][0x380] ;  /* 0x0000e000ff069b82 */ /* 0x000e300000000a00 */
[----:B------:R-:W1:Y:S01]  /*0270*/  @!P0 LDC.64 R4, c[0x0][0x388] ;  /* 0x0000e200ff048b82 */ /* 0x000e620000000a00 */
[----:B0-----:R-:W-:-:S05]  /*0280*/  @!P1 IMAD.WIDE.U32 R6, R12, 0x4, R6 ;  /* 0x000000040c069825 */ /* 0x001fca00078e0006 */
[----:B------:R-:W2:Y:S01]  /*0290*/  @!P1 LDG.E R29, desc[UR8][R6.64] ;  /* 0x00000008061d9981 */ /* 0x000ea2000c1e1900 */
[----:B-1----:R-:W-:-:S05]  /*02a0*/  @!P0 IMAD.WIDE.U32 R24, R19, 0x4, R4 ;  /* 0x0000000413188825 */ /* 0x002fca00078e0004 */
[----:B------:R-:W3:Y:S01]  /*02b0*/  @!P0 LDG.E R22, desc[UR8][R24.64] ;  /* 0x0000000818168981 */ /* 0x000ee2000c1e1900 */
[----:B------:R-:W-:-:S04]  /*02c0*/  UIADD3 UR4, UPT, UPT, UR4, 0x1, URZ ;  /* 0x0000000104047890 */ /* 0x000fc8000fffe0ff */
[----:B------:R-:W-:Y:S01]  /*02d0*/  UISETP.NE.AND UP0, UPT, UR4, URZ, UPT ;  /* 0x000000ff0400728c */ /* 0x000fe2000bf05270 */
[----:B------:R-:W-:Y:S02]  /*02e0*/  IADD3 R0, PT, PT, R0, 0x10, RZ ;  /* 0x0000001000007810 */ /* 0x000fe40007ffe0ff */
[----:B------:R-:W-:Y:S02]  /*02f0*/  IADD3 R13, PT, PT, R13, 0x10, RZ ;  /* 0x000000100d0d7810 */ /* 0x000fe40007ffe0ff */
[----:B------:R-:W-:Y:S02]  /*0300*/  IADD3 R12, PT, PT, R12, 0x10, RZ ;  /* 0x000000100c0c7810 */ /* 0x000fe40007ffe0ff */
[----:B------:R-:W-:Y:S01]  /*0310*/  LEA R19, R14, R19, 0x4 ;  /* 0x000000130e137211 */ /* 0x000fe200078e20ff */
        /* <DEDUP_REMOVED lines=15> */
[----:B------:R-:W-:Y:S01]  /*0410*/  LDS R21, [R17+0x200] ;  /* 0x0002000011157984 */ /* 0x000fe20000000800 */
[----:B-1----:R-:W-:-:S04]  /*0420*/  FFMA R8, R29, R9, R8 ;  /* 0x000000091d087223 */ /* 0x002fc80000000008 */
[----:B--2---:R-:W-:-:S04]  /*0430*/  FFMA R27, R27, R10, R8 ;  /* 0x0000000a1b1b7223 */ /* 0x004fc80000000008 */
[----:B---3--:R-:W-:Y:S02]  /*0440*/  FFMA R27, R26, R11, R27 ;  /* 0x0000000b1a1b7223 */ /* 0x008fe4000000001b */
[----:B------:R-:W0:Y:S02]  /*0450*/  LDS.128 R8, [R16+0x20] ;  /* 0x0000200010087984 */ /* 0x000e240000000c00 */
[----:B----4-:R-:W-:-:S04]  /*0460*/  FFMA R23, R4, R23, R27 ;  /* 0x0000001704177223 */ /* 0x010fc8000000001b */
[----:B-----5:R-:W-:Y:S02]  /*0470*/  FFMA R20, R20, R5, R23 ;  /* 0x0000000514147223 */ /* 0x020fe40000000017 */
[----:B------:R-:W1:Y:S02]  /*0480*/  LDS R23, [R17+0x280] ;  /* 0x0002800011177984 */ /* 0x000e640000000800 */
[----:B------:R-:W-:Y:S02]  /*0490*/  FFMA R25, R25, R6, R20 ;  /* 0x0000000619197223 */ /* 0x000fe40000000014 */
[----:B------:R-:W2:Y:S02]  /*04a0*/  LDS R20, [R17+0x2c0] ;  /* 0x0002c00011147984 */ /* 0x000ea40000000800 */
[----:B------:R-:W-:Y:S02]  /*04b0*/  FFMA R27, R22, R7, R25 ;  /* 0x00000007161b7223 */ /* 0x000fe40000000019 */
[----:B------:R-:W-:Y:S04]  /*04c0*/  LDS R25, [R17+0x300] ;  /* 0x0003000011197984 */ /* 0x000fe80000000800 */
[----:B------:R-:W3:Y:S04]  /*04d0*/  LDS.128 R4, [R16+0x30] ;  /* 0x0000300010047984 */ /* 0x000ee80000000c00 */
[----:B------:R-:W4:Y:S01]  /*04e0*/  LDS R22, [R17+0x340] ;  /* 0x0003400011167984 */ /* 0x000f220000000800 */
[----:B0-----:R-:W-:-:S03]  /*04f0*/  FFMA R27, R8, R21, R27 ;  /* 0x00000015081b7223 */ /* 0x001fc6000000001b */
[----:B------:R-:W0:Y:S04]  /*0500*/  LDS R21, [R17+0x380] ;  /* 0x0003800011157984 */ /* 0x000e280000000800 */
[----:B------:R-:W5:Y:S01]  /*0510*/  LDS R8, [R17+0x3c0] ;  /* 0x0003c00011087984 */ /* 0x000f620000000800 */
[----:B------:R-:W-:-:S04]  /*0520*/  FFMA R24, R24, R9, R27 ;  /* 0x0000000918187223 */ /* 0x000fc8000000001b */
[----:B-1----:R-:W-:-:S04]  /*0530*/  FFMA R23, R23, R10, R24 ;  /* 0x0000000a17177223 */ /* 0x002fc80000000018 */
[----:B--2---:R-:W-:-:S04]  /*0540*/  FFMA R11, R20, R11, R23 ;  /* 0x0000000b140b7223 */ /* 0x004fc80000000017 */
[----:B---3--:R-:W-:-:S04]  /*0550*/  FFMA R11, R4, R25, R11 ;  /* 0x00000019040b7223 */ /* 0x008fc8000000000b */
[----:B----4-:R-:W-:-:S04]  /*0560*/  FFMA R22, R22, R5, R11 ;  /* 0x0000000516167223 */ /* 0x010fc8000000000b */
[----:B0-----:R-:W-:-:S04]  /*0570*/  FFMA R21, R21, R6, R22 ;  /* 0x0000000615157223 */ /* 0x001fc80000000016 */
[----:B-----5:R-:W-:Y:S01]  /*0580*/  FFMA R21, R8, R7, R21 ;  /* 0x0000000708157223 */ /* 0x020fe20000000015 */
[----:B------:R-:W-:Y:S06]  /*0590*/  BAR.SYNC.DEFER_BLOCKING 0x0 ;  /* 0x0000000000007b1d */ /* 0x000fec0000010000 */
[----:B------:R-:W-:Y:S05]  /*05a0*/  BRA.U UP0, `(.L_x_75) ;  /* 0xfffffffd00147547 */ /* 0x000fea000b83ffff */
.L_x_74:
[----:B------:R-:W0:Y:S01]  /*05b0*/  LDCU UR4, c[0x0][0x398] ;  /* 0x00007300ff0477ac */ /* 0x000e220008000800 */
[----:B------:R-:W-:-:S04]  /*05c0*/  ISETP.GE.AND P0, PT, R3, UR14, PT ;  /* 0x0000000e03007c0c */ /* 0x000fc8000bf06270 */
[----:B0-----:R-:W-:-:S13]  /*05d0*/  ISETP.GE.OR P0, PT, R2, UR4, P0 ;  /* 0x0000000402007c0c */ /* 0x001fda0008706670 */
[----:B------:R-:W-:Y:S05]  /*05e0*/  @P0 EXIT ;  /* 0x000000000000094d */ /* 0x000fea0003800000 */
[----:B------:R-:W0:Y:S01]  /*05f0*/  LDC.64 R4, c[0x0][0x390] ;  /* 0x0000e400ff047b82 */ /* 0x000e220000000a00 */
[----:B------:R-:W-:-:S04]  /*0600*/  IMAD R3, R2, UR14, R3 ;  /* 0x0000000e02037c24 */ /* 0x000fc8000f8e0203 */
[----:B0-----:R-:W-:-:S05]  /*0610*/  IMAD.WIDE R2, R3, 0x4, R4 ;  /* 0x0000000403027825 */ /* 0x001fca00078e0204 */
[----:B------:R-:W-:Y:S01]  /*0620*/  STG.E desc[UR8][R2.64], R21 ;  /* 0x0000001502007986 */ /* 0x000fe2000c101908 */
[----:B------:R-:W-:Y:S05]  /*0630*/  EXIT ;  /* 0x000000000000794d */ /* 0x000fea0003800000 */
.L_x_76:
        /* <DEDUP_REMOVED lines=12> */
.L_x_87:


//--------------------- .nv.shared._Z17layer_norm_kernelPKfPfiif --------------------------
	.section	.nv.shared._Z17layer_norm_kernelPKfPfiif,"aw",@nobits
	.sectionflags	@""
	.align	16
	.zero		1024


//--------------------- .nv.shared.reserved.0     --------------------------
	.section	.nv.shared.reserved.0,"aw",@nobits
	.weak		__nv_reservedSMEM_offset_0_alias
	.size		__nv_reservedSMEM_offset_0_alias, 0, 64
	.other		__nv_reservedSMEM_offset_0_alias,@"STO_CUDA_RESERVED_SHARED STV_DEFAULT"
__nv_reservedSMEM_offset_0_alias:
	.zero		0
	.zero		64


//--------------------- .nv.shared._Z11relu_kernelPfi --------------------------
	.section	.nv.shared._Z11relu_kernelPfi,"aw",@nobits
	.sectionflags	@""
	.align	16
	.zero		1024


//--------------------- .nv.shared._Z10add_kernelPKfS0_Pfi --------------------------
	.section	.nv.shared._Z10add_kernelPKfS0_Pfi,"aw",@nobits
	.sectionflags	@""
	.align	16
	.zero		1024


//--------------------- .nv.shared._Z19weighted_sum_kernelPKfS0_Pfiiii --------------------------
	.section	.nv.shared._Z19weighted_sum_kernelPKfS0_Pfiiii,"aw",@nobits
	.sectionflags	@""
	.align	16
	.zero		1024


//--------------------- .nv.shared._Z14softmax_kernelPfiii --------------------------
	.section	.nv.shared._Z14softmax_kernelPfiii,"aw",@nobits
	.sectionflags	@""
	.align	16
	.zero		1024


//--------------------- .nv.shared._Z21compute_scores_kernelPKfS0_Pfiiii --------------------------
	.section	.nv.shared._Z21compute_scores_kernelPKfS0_Pfiiii,"aw",@nobits
	.sectionflags	@""
	.align	16
.nv.shared._Z21compute_scores_kernelPKfS0_Pfiiii:
	.zero		3072


//--------------------- .nv.shared._Z13matmul_kernelPKfS0_Pfiii --------------------------
	.section	.nv.shared._Z13matmul_kernelPKfS0_Pfiii,"aw",@nobits
	.sectionflags	@""
	.align	16
.nv.shared._Z13matmul_kernelPKfS0_Pfiii:
	.zero		3072


//--------------------- .nv.constant0._Z17layer_norm_kernelPKfPfiif --------------------------
	.section	.nv.constant0._Z17layer_norm_kernelPKfPfiif,"a",@progbits
	.sectionflags	@""
	.align	4
.nv.constant0._Z17layer_norm_kernelPKfPfiif:
	.zero		924


//--------------------- .nv.constant0._Z11relu_kernelPfi --------------------------
	.section	.nv.constant0._Z11relu_kernelPfi,"a",@progbits
	.sectionflags	@""
	.align	4
.nv.constant0._Z11relu_kernelPfi:
	.zero		908


//--------------------- .nv.constant0._Z10add_kernelPKfS0_Pfi --------------------------
	.section	.nv.constant0._Z10add_kernelPKfS0_Pfi,"a",@progbits
	.sectionflags	@""
	.align	4
.nv.constant0._Z10add_kernelPKfS0_Pfi:
	.zero		924


//--------------------- .nv.constant0._Z19weighted_sum_kernelPKfS0_Pfiiii --------------------------
	.section	.nv.constant0._Z19weighted_sum_kernelPKfS0_Pfiiii,"a",@progbits
	.sectionflags	@""
	.align	4
.nv.constant0._Z19weighted_sum_kernelPKfS0_Pfiiii:
	.zero		936


//--------------------- .nv.constant0._Z14softmax_kernelPfiii --------------------------
	.section	.nv.constant0._Z14softmax_kernelPfiii,"a",@progbits
	.sectionflags	@""
	.align	4
.nv.constant0._Z14softmax_kernelPfiii:
	.zero		916


//--------------------- .nv.constant0._Z21compute_scores_kernelPKfS0_Pfiiii --------------------------
	.section	.nv.constant0._Z21compute_scores_kernelPKfS0_Pfiiii,"a",@progbits
	.sectionflags	@""
	.align	4
.nv.constant0._Z21compute_scores_kernelPKfS0_Pfiiii:
	.zero		936


//--------------------- .nv.constant0._Z13matmul_kernelPKfS0_Pfiii --------------------------
	.section	.nv.constant0._Z13matmul_kernelPKfS0_Pfiii,"a",@progbits
	.sectionflags	@""
	.align	4
.nv.constant0._Z13matmul_kernelPKfS0_Pfiii:
	.zero		932


//--------------------- SYMBOLS --------------------------

	.type		.nv.reservedSmem.offset0,@object
	.size		.nv.reservedSmem.offset0,0x4
	.type		.nv.reservedSmem.cap,@object
	.size		.nv.reservedSmem.cap,0x4
